//
// Generated by NVIDIA NVVM Compiler
//
// Compiler Build ID: CL-36424714
// Cuda compilation tools, release 13.0, V13.0.88
// Based on NVVM 20.0.0
//

.version 9.0
.target sm_100
.address_size 64

	// .globl	CalDsAndDbKernel
.extern .shared .align 16 .b8 share_mem[];
.extern .shared .align 16 .b8 share_mem$1[];

.visible .entry CalDsAndDbKernel(
	.param .u32 CalDsAndDbKernel_param_0,
	.param .u32 CalDsAndDbKernel_param_1,
	.param .u64 .ptr .align 1 CalDsAndDbKernel_param_2,
	.param .u64 .ptr .align 1 CalDsAndDbKernel_param_3,
	.param .u64 .ptr .align 1 CalDsAndDbKernel_param_4,
	.param .u64 .ptr .align 1 CalDsAndDbKernel_param_5
)
{
	.reg .pred 	%p<24>;
	.reg .b32 	%r<56>;
	.reg .b32 	%f<55>;
	.reg .b64 	%rd<15>;

	ld.param.u32 	%r18, [CalDsAndDbKernel_param_0];
	ld.param.u32 	%r19, [CalDsAndDbKernel_param_1];
	ld.param.u64 	%rd7, [CalDsAndDbKernel_param_2];
	ld.param.u64 	%rd8, [CalDsAndDbKernel_param_3];
	ld.param.u64 	%rd9, [CalDsAndDbKernel_param_4];
	ld.param.u64 	%rd10, [CalDsAndDbKernel_param_5];
	mov.u32 	%r53, %ctaid.x;
	setp.ge.s32 	%p1, %r53, %r19;
	@%p1 bra 	$L__BB0_19;
	add.s32 	%r20, %r18, 3;
	shr.s32 	%r21, %r20, 31;
	shr.u32 	%r22, %r21, 30;
	add.s32 	%r23, %r20, %r22;
	shr.s32 	%r2, %r23, 2;
	mov.u32 	%r3, %tid.x;
	mov.u32 	%r4, %ntid.x;
	and.b32  	%r5, %r3, 31;
	shr.u32 	%r24, %r3, 2;
	mov.u32 	%r25, share_mem;
	add.s32 	%r6, %r25, %r24;
	shr.u32 	%r7, %r4, 6;
	shl.b32 	%r26, %r3, 3;
	add.s32 	%r8, %r25, %r26;
	mov.u32 	%r9, %nctaid.x;
	cvta.to.global.u64 	%rd1, %rd9;
	cvta.to.global.u64 	%rd2, %rd10;
	cvta.to.global.u64 	%rd3, %rd7;
	cvta.to.global.u64 	%rd4, %rd8;
$L__BB0_2:
	setp.ge.s32 	%p2, %r3, %r2;
	mov.f32 	%f53, 0f00000000;
	mov.f32 	%f54, %f53;
	@%p2 bra 	$L__BB0_9;
	mul.lo.s32 	%r11, %r53, %r18;
	mov.f32 	%f54, 0f00000000;
	mov.u32 	%r54, %r3;
	mov.f32 	%f53, %f54;
$L__BB0_4:
	shl.b32 	%r13, %r54, 2;
	setp.ge.s32 	%p3, %r13, %r18;
	@%p3 bra 	$L__BB0_9;
	add.s32 	%r27, %r13, %r11;
	mul.wide.s32 	%rd11, %r27, 4;
	add.s64 	%rd5, %rd3, %rd11;
	ld.global.f32 	%f17, [%rd5];
	add.s64 	%rd6, %rd4, %rd11;
	ld.global.f32 	%f18, [%rd6];
	fma.rn.f32 	%f53, %f17, %f18, %f53;
	add.f32 	%f54, %f54, %f17;
	add.s32 	%r28, %r13, 1;
	setp.ge.s32 	%p4, %r28, %r18;
	@%p4 bra 	$L__BB0_9;
	ld.global.f32 	%f19, [%rd5+4];
	ld.global.f32 	%f20, [%rd6+4];
	fma.rn.f32 	%f53, %f19, %f20, %f53;
	add.f32 	%f54, %f54, %f19;
	add.s32 	%r29, %r13, 2;
	setp.ge.s32 	%p5, %r29, %r18;
	@%p5 bra 	$L__BB0_9;
	ld.global.f32 	%f21, [%rd5+8];
	ld.global.f32 	%f22, [%rd6+8];
	fma.rn.f32 	%f53, %f21, %f22, %f53;
	add.f32 	%f54, %f54, %f21;
	add.s32 	%r30, %r13, 3;
	setp.ge.s32 	%p6, %r30, %r18;
	@%p6 bra 	$L__BB0_9;
	ld.global.f32 	%f23, [%rd5+12];
	ld.global.f32 	%f24, [%rd6+12];
	fma.rn.f32 	%f53, %f23, %f24, %f53;
	add.f32 	%f54, %f54, %f23;
	add.s32 	%r54, %r54, %r4;
	setp.lt.s32 	%p7, %r54, %r2;
	@%p7 bra 	$L__BB0_4;
$L__BB0_9:
	setp.ne.s32 	%p8, %r5, 0;
	mov.b32 	%r31, %f53;
	shfl.sync.down.b32	%r32|%p9, %r31, 16, 31, -1;
	mov.b32 	%f25, %r32;
	add.f32 	%f26, %f53, %f25;
	mov.b32 	%r33, %f54;
	shfl.sync.down.b32	%r34|%p10, %r33, 16, 31, -1;
	mov.b32 	%f27, %r34;
	add.f32 	%f28, %f54, %f27;
	mov.b32 	%r35, %f26;
	shfl.sync.down.b32	%r36|%p11, %r35, 8, 31, -1;
	mov.b32 	%f29, %r36;
	add.f32 	%f30, %f26, %f29;
	mov.b32 	%r37, %f28;
	shfl.sync.down.b32	%r38|%p12, %r37, 8, 31, -1;
	mov.b32 	%f31, %r38;
	add.f32 	%f32, %f28, %f31;
	mov.b32 	%r39, %f30;
	shfl.sync.down.b32	%r40|%p13, %r39, 4, 31, -1;
	mov.b32 	%f33, %r40;
	add.f32 	%f34, %f30, %f33;
	mov.b32 	%r41, %f32;
	shfl.sync.down.b32	%r42|%p14, %r41, 4, 31, -1;
	mov.b32 	%f35, %r42;
	add.f32 	%f36, %f32, %f35;
	mov.b32 	%r43, %f34;
	shfl.sync.down.b32	%r44|%p15, %r43, 2, 31, -1;
	mov.b32 	%f37, %r44;
	add.f32 	%f38, %f34, %f37;
	mov.b32 	%r45, %f36;
	shfl.sync.down.b32	%r46|%p16, %r45, 2, 31, -1;
	mov.b32 	%f39, %r46;
	add.f32 	%f40, %f36, %f39;
	mov.b32 	%r47, %f38;
	shfl.sync.down.b32	%r48|%p17, %r47, 1, 31, -1;
	mov.b32 	%f41, %r48;
	add.f32 	%f13, %f38, %f41;
	mov.b32 	%r49, %f40;
	shfl.sync.down.b32	%r50|%p18, %r49, 1, 31, -1;
	mov.b32 	%f42, %r50;
	add.f32 	%f14, %f40, %f42;
	@%p8 bra 	$L__BB0_11;
	st.shared.v2.f32 	[%r6], {%f13, %f14};
$L__BB0_11:
	setp.lt.u32 	%p19, %r4, 64;
	bar.sync 	0;
	@%p19 bra 	$L__BB0_16;
	mov.u32 	%r55, %r7;
$L__BB0_13:
	setp.ge.u32 	%p20, %r3, %r55;
	@%p20 bra 	$L__BB0_15;
	shl.b32 	%r51, %r55, 3;
	add.s32 	%r52, %r8, %r51;
	ld.shared.v2.f32 	{%f43, %f44}, [%r52];
	ld.shared.v2.f32 	{%f45, %f46}, [%r8];
	add.f32 	%f47, %f43, %f45;
	add.f32 	%f48, %f44, %f46;
	st.shared.v2.f32 	[%r8], {%f47, %f48};
$L__BB0_15:
	shr.u32 	%r16, %r55, 1;
	setp.gt.u32 	%p21, %r55, 1;
	mov.u32 	%r55, %r16;
	@%p21 bra 	$L__BB0_13;
$L__BB0_16:
	setp.ne.s32 	%p22, %r3, 0;
	bar.sync 	0;
	@%p22 bra 	$L__BB0_18;
	ld.shared.v2.f32 	{%f49, %f50}, [share_mem];
	mul.wide.s32 	%rd12, %r53, 4;
	add.s64 	%rd13, %rd1, %rd12;
	st.global.f32 	[%rd13], %f49;
	add.s64 	%rd14, %rd2, %rd12;
	st.global.f32 	[%rd14], %f50;
$L__BB0_18:
	bar.sync 	0;
	add.s32 	%r53, %r53, %r9;
	setp.lt.s32 	%p23, %r53, %r19;
	@%p23 bra 	$L__BB0_2;
$L__BB0_19:
	ret;

}
	// .globl	GammaAndBetaPropKernel
.visible .entry GammaAndBetaPropKernel(
	.param .u32 GammaAndBetaPropKernel_param_0,
	.param .u32 GammaAndBetaPropKernel_param_1,
	.param .u32 GammaAndBetaPropKernel_param_2,
	.param .u64 .ptr .align 1 GammaAndBetaPropKernel_param_3,
	.param .u64 .ptr .align 1 GammaAndBetaPropKernel_param_4,
	.param .u64 .ptr .align 1 GammaAndBetaPropKernel_param_5,
	.param .u64 .ptr .align 1 GammaAndBetaPropKernel_param_6,
	.param .u64 .ptr .align 1 GammaAndBetaPropKernel_param_7,
	.param .u64 .ptr .align 1 GammaAndBetaPropKernel_param_8
)
{
	.reg .pred 	%p<24>;
	.reg .b32 	%r<67>;
	.reg .b32 	%f<71>;
	.reg .b64 	%rd<38>;

	ld.param.u32 	%r19, [GammaAndBetaPropKernel_param_0];
	ld.param.u32 	%r20, [GammaAndBetaPropKernel_param_1];
	ld.param.u32 	%r21, [GammaAndBetaPropKernel_param_2];
	ld.param.u64 	%rd14, [GammaAndBetaPropKernel_param_3];
	ld.param.u64 	%rd15, [GammaAndBetaPropKernel_param_4];
	ld.param.u64 	%rd18, [GammaAndBetaPropKernel_param_5];
	ld.param.u64 	%rd19, [GammaAndBetaPropKernel_param_6];
	ld.param.u64 	%rd16, [GammaAndBetaPropKernel_param_7];
	ld.param.u64 	%rd17, [GammaAndBetaPropKernel_param_8];
	cvta.to.global.u64 	%rd1, %rd19;
	cvta.to.global.u64 	%rd2, %rd18;
	mov.u32 	%r64, %ctaid.x;
	setp.ge.s32 	%p1, %r64, %r20;
	@%p1 bra 	$L__BB1_19;
	add.s32 	%r22, %r19, 3;
	shr.s32 	%r23, %r22, 31;
	shr.u32 	%r24, %r23, 30;
	add.s32 	%r25, %r22, %r24;
	shr.s32 	%r2, %r25, 2;
	mov.u32 	%r3, %tid.x;
	mov.u32 	%r4, %ntid.x;
	shr.u32 	%r26, %r3, 2;
	mov.u32 	%r27, share_mem;
	add.s32 	%r5, %r27, %r26;
	shl.b32 	%r28, %r3, 3;
	add.s32 	%r6, %r27, %r28;
	mov.u32 	%r7, %nctaid.x;
	cvta.to.global.u64 	%rd3, %rd16;
	cvta.to.global.u64 	%rd4, %rd17;
	cvta.to.global.u64 	%rd5, %rd14;
	cvta.to.global.u64 	%rd6, %rd15;
$L__BB1_2:
	setp.ge.s32 	%p2, %r3, %r2;
	mov.f32 	%f69, 0f00000000;
	mov.f32 	%f70, %f69;
	@%p2 bra 	$L__BB1_9;
	mov.f32 	%f70, 0f00000000;
	mov.u32 	%r65, %r3;
	mov.f32 	%f69, %f70;
$L__BB1_4:
	shl.b32 	%r10, %r65, 2;
	setp.ge.s32 	%p3, %r10, %r19;
	@%p3 bra 	$L__BB1_9;
	mad.lo.s32 	%r11, %r10, %r20, %r64;
	mul.lo.s32 	%r29, %r11, %r21;
	div.s32 	%r30, %r29, %r20;
	mul.wide.s32 	%rd20, %r11, 4;
	add.s64 	%rd7, %rd5, %rd20;
	ld.global.f32 	%f17, [%rd7];
	add.s64 	%rd8, %rd6, %rd20;
	ld.global.f32 	%f18, [%rd8];
	mul.wide.s32 	%rd21, %r30, 4;
	add.s64 	%rd22, %rd2, %rd21;
	ld.global.f32 	%f19, [%rd22];
	mul.f32 	%f20, %f18, %f19;
	sub.f32 	%f21, %f17, %f20;
	add.s64 	%rd23, %rd1, %rd21;
	ld.global.f32 	%f22, [%rd23];
	fma.rn.f32 	%f69, %f22, %f21, %f69;
	add.f32 	%f70, %f70, %f18;
	add.s32 	%r31, %r10, 1;
	setp.ge.s32 	%p4, %r31, %r19;
	@%p4 bra 	$L__BB1_9;
	add.s32 	%r12, %r11, %r20;
	mul.lo.s32 	%r32, %r12, %r21;
	div.s32 	%r33, %r32, %r20;
	mul.wide.s32 	%rd9, %r20, 4;
	add.s64 	%rd10, %rd7, %rd9;
	ld.global.f32 	%f23, [%rd10];
	add.s64 	%rd11, %rd8, %rd9;
	ld.global.f32 	%f24, [%rd11];
	mul.wide.s32 	%rd24, %r33, 4;
	add.s64 	%rd25, %rd2, %rd24;
	ld.global.f32 	%f25, [%rd25];
	mul.f32 	%f26, %f24, %f25;
	sub.f32 	%f27, %f23, %f26;
	add.s64 	%rd26, %rd1, %rd24;
	ld.global.f32 	%f28, [%rd26];
	fma.rn.f32 	%f69, %f28, %f27, %f69;
	add.f32 	%f70, %f70, %f24;
	add.s32 	%r34, %r10, 2;
	setp.ge.s32 	%p5, %r34, %r19;
	@%p5 bra 	$L__BB1_9;
	add.s32 	%r13, %r12, %r20;
	mul.lo.s32 	%r35, %r13, %r21;
	div.s32 	%r36, %r35, %r20;
	add.s64 	%rd12, %rd10, %rd9;
	ld.global.f32 	%f29, [%rd12];
	add.s64 	%rd13, %rd11, %rd9;
	ld.global.f32 	%f30, [%rd13];
	mul.wide.s32 	%rd27, %r36, 4;
	add.s64 	%rd28, %rd2, %rd27;
	ld.global.f32 	%f31, [%rd28];
	mul.f32 	%f32, %f30, %f31;
	sub.f32 	%f33, %f29, %f32;
	add.s64 	%rd29, %rd1, %rd27;
	ld.global.f32 	%f34, [%rd29];
	fma.rn.f32 	%f69, %f34, %f33, %f69;
	add.f32 	%f70, %f70, %f30;
	add.s32 	%r37, %r10, 3;
	setp.ge.s32 	%p6, %r37, %r19;
	@%p6 bra 	$L__BB1_9;
	add.s32 	%r38, %r13, %r20;
	mul.lo.s32 	%r39, %r38, %r21;
	div.s32 	%r40, %r39, %r20;
	add.s64 	%rd30, %rd12, %rd9;
	ld.global.f32 	%f35, [%rd30];
	add.s64 	%rd31, %rd13, %rd9;
	ld.global.f32 	%f36, [%rd31];
	mul.wide.s32 	%rd32, %r40, 4;
	add.s64 	%rd33, %rd2, %rd32;
	ld.global.f32 	%f37, [%rd33];
	mul.f32 	%f38, %f36, %f37;
	sub.f32 	%f39, %f35, %f38;
	add.s64 	%rd34, %rd1, %rd32;
	ld.global.f32 	%f40, [%rd34];
	fma.rn.f32 	%f69, %f40, %f39, %f69;
	add.f32 	%f70, %f70, %f36;
	add.s32 	%r65, %r65, %r4;
	setp.lt.s32 	%p7, %r65, %r2;
	@%p7 bra 	$L__BB1_4;
$L__BB1_9:
	and.b32  	%r41, %r3, 31;
	setp.ne.s32 	%p8, %r41, 0;
	mov.b32 	%r42, %f69;
	shfl.sync.down.b32	%r43|%p9, %r42, 16, 31, -1;
	mov.b32 	%f41, %r43;
	add.f32 	%f42, %f69, %f41;
	mov.b32 	%r44, %f70;
	shfl.sync.down.b32	%r45|%p10, %r44, 16, 31, -1;
	mov.b32 	%f43, %r45;
	add.f32 	%f44, %f70, %f43;
	mov.b32 	%r46, %f42;
	shfl.sync.down.b32	%r47|%p11, %r46, 8, 31, -1;
	mov.b32 	%f45, %r47;
	add.f32 	%f46, %f42, %f45;
	mov.b32 	%r48, %f44;
	shfl.sync.down.b32	%r49|%p12, %r48, 8, 31, -1;
	mov.b32 	%f47, %r49;
	add.f32 	%f48, %f44, %f47;
	mov.b32 	%r50, %f46;
	shfl.sync.down.b32	%r51|%p13, %r50, 4, 31, -1;
	mov.b32 	%f49, %r51;
	add.f32 	%f50, %f46, %f49;
	mov.b32 	%r52, %f48;
	shfl.sync.down.b32	%r53|%p14, %r52, 4, 31, -1;
	mov.b32 	%f51, %r53;
	add.f32 	%f52, %f48, %f51;
	mov.b32 	%r54, %f50;
	shfl.sync.down.b32	%r55|%p15, %r54, 2, 31, -1;
	mov.b32 	%f53, %r55;
	add.f32 	%f54, %f50, %f53;
	mov.b32 	%r56, %f52;
	shfl.sync.down.b32	%r57|%p16, %r56, 2, 31, -1;
	mov.b32 	%f55, %r57;
	add.f32 	%f56, %f52, %f55;
	mov.b32 	%r58, %f54;
	shfl.sync.down.b32	%r59|%p17, %r58, 1, 31, -1;
	mov.b32 	%f57, %r59;
	add.f32 	%f13, %f54, %f57;
	mov.b32 	%r60, %f56;
	shfl.sync.down.b32	%r61|%p18, %r60, 1, 31, -1;
	mov.b32 	%f58, %r61;
	add.f32 	%f14, %f56, %f58;
	@%p8 bra 	$L__BB1_11;
	st.shared.v2.f32 	[%r5], {%f13, %f14};
$L__BB1_11:
	setp.lt.u32 	%p19, %r4, 64;
	bar.sync 	0;
	@%p19 bra 	$L__BB1_16;
	shr.u32 	%r66, %r4, 6;
$L__BB1_13:
	setp.ge.u32 	%p20, %r3, %r66;
	@%p20 bra 	$L__BB1_15;
	shl.b32 	%r62, %r66, 3;
	add.s32 	%r63, %r6, %r62;
	ld.shared.v2.f32 	{%f59, %f60}, [%r63];
	ld.shared.v2.f32 	{%f61, %f62}, [%r6];
	add.f32 	%f63, %f59, %f61;
	add.f32 	%f64, %f60, %f62;
	st.shared.v2.f32 	[%r6], {%f63, %f64};
$L__BB1_15:
	shr.u32 	%r17, %r66, 1;
	setp.gt.u32 	%p21, %r66, 1;
	mov.u32 	%r66, %r17;
	@%p21 bra 	$L__BB1_13;
$L__BB1_16:
	setp.ne.s32 	%p22, %r3, 0;
	bar.sync 	0;
	@%p22 bra 	$L__BB1_18;
	ld.shared.v2.f32 	{%f65, %f66}, [share_mem];
	mul.wide.s32 	%rd35, %r64, 4;
	add.s64 	%rd36, %rd3, %rd35;
	st.global.f32 	[%rd36], %f65;
	add.s64 	%rd37, %rd4, %rd35;
	st.global.f32 	[%rd37], %f66;
$L__BB1_18:
	bar.sync 	0;
	add.s32 	%r64, %r64, %r7;
	setp.lt.s32 	%p23, %r64, %r20;
	@%p23 bra 	$L__BB1_2;
$L__BB1_19:
	ret;

}
	// .globl	InputPropKernel
.visible .entry InputPropKernel(
	.param .u32 InputPropKernel_param_0,
	.param .u32 InputPropKernel_param_1,
	.param .u32 InputPropKernel_param_2,
	.param .u32 InputPropKernel_param_3,
	.param .u64 .ptr .align 1 InputPropKernel_param_4,
	.param .u64 .ptr .align 1 InputPropKernel_param_5,
	.param .u64 .ptr .align 1 InputPropKernel_param_6,
	.param .u64 .ptr .align 1 InputPropKernel_param_7,
	.param .u64 .ptr .align 1 InputPropKernel_param_8,
	.param .u64 .ptr .align 1 InputPropKernel_param_9
)
{
	.reg .pred 	%p<50>;
	.reg .b32 	%r<102>;
	.reg .b32 	%f<241>;
	.reg .b64 	%rd<40>;
	.reg .b64 	%fd<28>;

	ld.param.u32 	%r17, [InputPropKernel_param_0];
	ld.param.u32 	%r18, [InputPropKernel_param_1];
	ld.param.u32 	%r19, [InputPropKernel_param_2];
	ld.param.u32 	%r20, [InputPropKernel_param_3];
	ld.param.u64 	%rd10, [InputPropKernel_param_4];
	ld.param.u64 	%rd11, [InputPropKernel_param_5];
	ld.param.u64 	%rd12, [InputPropKernel_param_6];
	ld.param.u64 	%rd13, [InputPropKernel_param_7];
	ld.param.u64 	%rd14, [InputPropKernel_param_8];
	ld.param.u64 	%rd9, [InputPropKernel_param_9];
	cvta.to.global.u64 	%rd1, %rd12;
	cvta.to.global.u64 	%rd2, %rd11;
	cvta.to.global.u64 	%rd3, %rd14;
	cvta.to.global.u64 	%rd4, %rd10;
	cvta.to.global.u64 	%rd5, %rd13;
	mov.u32 	%r98, %ctaid.x;
	setp.ge.s32 	%p1, %r98, %r17;
	@%p1 bra 	$L__BB2_37;
	add.s32 	%r21, %r18, 3;
	shr.s32 	%r22, %r21, 31;
	shr.u32 	%r23, %r22, 30;
	add.s32 	%r24, %r21, %r23;
	shr.s32 	%r2, %r24, 2;
	mov.u32 	%r3, %tid.x;
	mov.u32 	%r4, %ntid.x;
	cvt.rn.f64.s32 	%fd9, %r18;
	mov.f64 	%fd10, 0d4000000000000000;
	div.rn.f64 	%fd1, %fd10, %fd9;
	rcp.rn.f64 	%fd2, %fd9;
	cvta.to.global.u64 	%rd6, %rd9;
$L__BB2_2:
	setp.ge.s32 	%p2, %r3, %r2;
	mov.f32 	%f233, 0f00000000;
	mov.f64 	%fd26, 0d8000000000000000;
	mov.f32 	%f232, %f233;
	@%p2 bra 	$L__BB2_18;
	mov.f32 	%f232, 0f00000000;
	mov.u32 	%r99, %r3;
	mov.f32 	%f233, %f232;
	mov.f32 	%f234, %f232;
$L__BB2_4:
	shl.b32 	%r7, %r99, 2;
	setp.lt.s32 	%p3, %r7, %r18;
	@%p3 bra 	$L__BB2_13;
$L__BB2_5:
	cvt.f64.f32 	%fd3, %f234;
	mul.wide.s32 	%rd24, %r98, 4;
	add.s64 	%rd25, %rd5, %rd24;
	ld.global.f32 	%f7, [%rd25];
	abs.f32 	%f8, %f7;
	setp.lt.f32 	%p7, %f8, 0f00800000;
	mul.f32 	%f62, %f8, 0f4B800000;
	selp.f32 	%f63, %f62, %f8, %p7;
	selp.f32 	%f64, 0fC1C00000, 0f00000000, %p7;
	mov.b32 	%r36, %f63;
	add.s32 	%r37, %r36, -1060439283;
	and.b32  	%r38, %r37, -8388608;
	sub.s32 	%r39, %r36, %r38;
	mov.b32 	%f65, %r39;
	cvt.rn.f32.s32 	%f66, %r38;
	fma.rn.f32 	%f67, %f66, 0f34000000, %f64;
	add.f32 	%f68, %f65, 0fBF800000;
	add.f32 	%f69, %f65, 0f3F800000;
	rcp.approx.ftz.f32 	%f70, %f69;
	add.f32 	%f71, %f68, %f68;
	mul.f32 	%f72, %f71, %f70;
	mul.f32 	%f73, %f72, %f72;
	sub.f32 	%f74, %f68, %f72;
	add.f32 	%f75, %f74, %f74;
	neg.f32 	%f76, %f72;
	fma.rn.f32 	%f77, %f76, %f68, %f75;
	mul.rn.f32 	%f78, %f70, %f77;
	fma.rn.f32 	%f79, %f73, 0f3A2C32E4, 0f3B52E7DB;
	fma.rn.f32 	%f80, %f79, %f73, 0f3C93BB73;
	fma.rn.f32 	%f81, %f80, %f73, 0f3DF6384F;
	mul.rn.f32 	%f82, %f81, %f73;
	fma.rn.f32 	%f83, %f72, 0f3FB8AA3B, %f67;
	sub.f32 	%f84, %f67, %f83;
	fma.rn.f32 	%f85, %f72, 0f3FB8AA3B, %f84;
	fma.rn.f32 	%f86, %f78, 0f3FB8AA3B, %f85;
	fma.rn.f32 	%f87, %f72, 0f32A55E34, %f86;
	mul.f32 	%f88, %f82, 0f40400000;
	fma.rn.f32 	%f89, %f88, %f78, %f87;
	fma.rn.f32 	%f90, %f82, %f72, %f89;
	add.rn.f32 	%f91, %f83, %f90;
	neg.f32 	%f92, %f83;
	add.rn.f32 	%f93, %f91, %f92;
	neg.f32 	%f94, %f93;
	add.rn.f32 	%f95, %f90, %f94;
	mov.f32 	%f96, 0f40400000;
	mul.rn.f32 	%f97, %f91, %f96;
	neg.f32 	%f98, %f97;
	fma.rn.f32 	%f99, %f91, 0f40400000, %f98;
	fma.rn.f32 	%f100, %f95, 0f40400000, %f99;
	cvt.rni.f32.f32 	%f101, %f97;
	sub.f32 	%f102, %f97, %f101;
	add.f32 	%f103, %f102, %f100;
	fma.rn.f32 	%f104, %f103, 0f391FCB8E, 0f3AAF85ED;
	fma.rn.f32 	%f105, %f104, %f103, 0f3C1D9856;
	fma.rn.f32 	%f106, %f105, %f103, 0f3D6357BB;
	fma.rn.f32 	%f107, %f106, %f103, 0f3E75FDEC;
	fma.rn.f32 	%f108, %f107, %f103, 0f3F317218;
	fma.rn.f32 	%f109, %f108, %f103, 0f3F800000;
	cvt.rzi.s32.f32 	%r40, %f101;
	setp.gt.f32 	%p8, %f101, 0f00000000;
	selp.b32 	%r41, 0, -2097152000, %p8;
	add.s32 	%r42, %r41, 2130706432;
	mov.b32 	%f110, %r42;
	mul.f32 	%f111, %f109, %f110;
	shl.b32 	%r43, %r40, 23;
	sub.s32 	%r44, %r43, %r41;
	mov.b32 	%f112, %r44;
	mul.f32 	%f113, %f111, %f112;
	abs.f32 	%f114, %f97;
	setp.gt.f32 	%p9, %f114, 0f43180000;
	setp.lt.f32 	%p10, %f97, 0f00000000;
	selp.f32 	%f115, 0f00000000, 0f7F800000, %p10;
	selp.f32 	%f9, %f115, %f113, %p9;
	setp.eq.f32 	%p11, %f7, 0f3F800000;
	mov.f32 	%f235, 0f3F800000;
	@%p11 bra 	$L__BB2_12;
	setp.num.f32 	%p12, %f8, %f8;
	@%p12 bra 	$L__BB2_8;
	mov.f32 	%f116, 0f40400000;
	add.rn.f32 	%f235, %f7, %f116;
	bra.uni 	$L__BB2_12;
$L__BB2_8:
	setp.neu.f32 	%p13, %f7, 0f00000000;
	setp.neu.f32 	%p14, %f8, 0f7F800000;
	and.pred  	%p15, %p13, %p14;
	@%p15 bra 	$L__BB2_10;
	add.f32 	%f235, %f7, %f7;
	bra.uni 	$L__BB2_12;
$L__BB2_10:
	setp.geu.f32 	%p16, %f7, 0f00000000;
	mov.f32 	%f235, %f9;
	@%p16 bra 	$L__BB2_12;
	neg.f32 	%f235, %f9;
$L__BB2_12:
	cvt.f64.f32 	%fd12, %f235;
	mul.f64 	%fd13, %fd3, 0dBFE0000000000000;
	mul.f64 	%fd27, %fd13, %fd12;
	bra.uni 	$L__BB2_26;
$L__BB2_13:
	mad.lo.s32 	%r8, %r98, %r18, %r7;
	div.s32 	%r25, %r8, %r20;
	rem.s32 	%r26, %r25, %r19;
	mul.wide.s32 	%rd15, %r8, 4;
	add.s64 	%rd7, %rd4, %rd15;
	ld.global.f32 	%f46, [%rd7];
	mul.wide.s32 	%rd16, %r26, 4;
	add.s64 	%rd17, %rd3, %rd16;
	ld.global.f32 	%f47, [%rd17];
	mul.f32 	%f48, %f46, %f47;
	add.s64 	%rd8, %rd2, %rd15;
	ld.global.f32 	%f49, [%rd8];
	mul.wide.s32 	%rd18, %r98, 4;
	add.s64 	%rd19, %rd1, %rd18;
	ld.global.f32 	%f14, [%rd19];
	sub.f32 	%f50, %f49, %f14;
	fma.rn.f32 	%f234, %f48, %f50, %f234;
	add.f32 	%f233, %f233, %f48;
	add.f32 	%f232, %f232, %f50;
	add.s32 	%r27, %r7, 1;
	setp.ge.s32 	%p4, %r27, %r18;
	@%p4 bra 	$L__BB2_5;
	add.s32 	%r28, %r8, 1;
	div.s32 	%r29, %r28, %r20;
	rem.s32 	%r30, %r29, %r19;
	ld.global.f32 	%f51, [%rd7+4];
	mul.wide.s32 	%rd20, %r30, 4;
	add.s64 	%rd21, %rd3, %rd20;
	ld.global.f32 	%f52, [%rd21];
	mul.f32 	%f53, %f51, %f52;
	ld.global.f32 	%f54, [%rd8+4];
	sub.f32 	%f55, %f54, %f14;
	fma.rn.f32 	%f234, %f53, %f55, %f234;
	add.f32 	%f233, %f233, %f53;
	add.f32 	%f232, %f232, %f55;
	add.s32 	%r31, %r7, 2;
	setp.ge.s32 	%p5, %r31, %r18;
	@%p5 bra 	$L__BB2_5;
	add.s32 	%r32, %r8, 2;
	div.s32 	%r33, %r32, %r20;
	rem.s32 	%r34, %r33, %r19;
	ld.global.f32 	%f56, [%rd7+8];
	mul.wide.s32 	%rd22, %r34, 4;
	add.s64 	%rd23, %rd3, %rd22;
	ld.global.f32 	%f57, [%rd23];
	mul.f32 	%f58, %f56, %f57;
	ld.global.f32 	%f59, [%rd8+8];
	sub.f32 	%f60, %f59, %f14;
	fma.rn.f32 	%f234, %f58, %f60, %f234;
	add.f32 	%f233, %f233, %f58;
	add.f32 	%f232, %f232, %f60;
	add.s32 	%r35, %r7, 3;
	setp.ge.s32 	%p6, %r35, %r18;
	@%p6 bra 	$L__BB2_5;
	add.s32 	%r45, %r8, 3;
	div.s32 	%r46, %r45, %r20;
	rem.s32 	%r47, %r46, %r19;
	ld.global.f32 	%f117, [%rd7+12];
	mul.wide.s32 	%rd26, %r47, 4;
	add.s64 	%rd27, %rd3, %rd26;
	ld.global.f32 	%f118, [%rd27];
	mul.f32 	%f119, %f117, %f118;
	ld.global.f32 	%f120, [%rd8+12];
	sub.f32 	%f121, %f120, %f14;
	fma.rn.f32 	%f234, %f119, %f121, %f234;
	add.f32 	%f233, %f233, %f119;
	add.f32 	%f232, %f232, %f121;
	add.s32 	%r99, %r99, %r4;
	setp.lt.s32 	%p17, %r99, %r2;
	@%p17 bra 	$L__BB2_4;
	cvt.f64.f32 	%fd14, %f234;
	mul.f64 	%fd26, %fd14, 0dBFE0000000000000;
$L__BB2_18:
	mul.wide.s32 	%rd28, %r98, 4;
	add.s64 	%rd29, %rd5, %rd28;
	ld.global.f32 	%f29, [%rd29];
	abs.f32 	%f30, %f29;
	setp.lt.f32 	%p18, %f30, 0f00800000;
	mul.f32 	%f123, %f30, 0f4B800000;
	selp.f32 	%f124, %f123, %f30, %p18;
	selp.f32 	%f125, 0fC1C00000, 0f00000000, %p18;
	mov.b32 	%r48, %f124;
	add.s32 	%r49, %r48, -1060439283;
	and.b32  	%r50, %r49, -8388608;
	sub.s32 	%r51, %r48, %r50;
	mov.b32 	%f126, %r51;
	cvt.rn.f32.s32 	%f127, %r50;
	fma.rn.f32 	%f128, %f127, 0f34000000, %f125;
	add.f32 	%f129, %f126, 0fBF800000;
	add.f32 	%f130, %f126, 0f3F800000;
	rcp.approx.ftz.f32 	%f131, %f130;
	add.f32 	%f132, %f129, %f129;
	mul.f32 	%f133, %f132, %f131;
	mul.f32 	%f134, %f133, %f133;
	sub.f32 	%f135, %f129, %f133;
	add.f32 	%f136, %f135, %f135;
	neg.f32 	%f137, %f133;
	fma.rn.f32 	%f138, %f137, %f129, %f136;
	mul.rn.f32 	%f139, %f131, %f138;
	fma.rn.f32 	%f140, %f134, 0f3A2C32E4, 0f3B52E7DB;
	fma.rn.f32 	%f141, %f140, %f134, 0f3C93BB73;
	fma.rn.f32 	%f142, %f141, %f134, 0f3DF6384F;
	mul.rn.f32 	%f143, %f142, %f134;
	fma.rn.f32 	%f144, %f133, 0f3FB8AA3B, %f128;
	sub.f32 	%f145, %f128, %f144;
	fma.rn.f32 	%f146, %f133, 0f3FB8AA3B, %f145;
	fma.rn.f32 	%f147, %f139, 0f3FB8AA3B, %f146;
	fma.rn.f32 	%f148, %f133, 0f32A55E34, %f147;
	mul.f32 	%f149, %f143, 0f40400000;
	fma.rn.f32 	%f150, %f149, %f139, %f148;
	fma.rn.f32 	%f151, %f143, %f133, %f150;
	add.rn.f32 	%f152, %f144, %f151;
	neg.f32 	%f153, %f144;
	add.rn.f32 	%f154, %f152, %f153;
	neg.f32 	%f155, %f154;
	add.rn.f32 	%f156, %f151, %f155;
	mov.f32 	%f157, 0f40400000;
	mul.rn.f32 	%f158, %f152, %f157;
	neg.f32 	%f159, %f158;
	fma.rn.f32 	%f160, %f152, 0f40400000, %f159;
	fma.rn.f32 	%f161, %f156, 0f40400000, %f160;
	cvt.rni.f32.f32 	%f162, %f158;
	sub.f32 	%f163, %f158, %f162;
	add.f32 	%f164, %f163, %f161;
	fma.rn.f32 	%f165, %f164, 0f391FCB8E, 0f3AAF85ED;
	fma.rn.f32 	%f166, %f165, %f164, 0f3C1D9856;
	fma.rn.f32 	%f167, %f166, %f164, 0f3D6357BB;
	fma.rn.f32 	%f168, %f167, %f164, 0f3E75FDEC;
	fma.rn.f32 	%f169, %f168, %f164, 0f3F317218;
	fma.rn.f32 	%f170, %f169, %f164, 0f3F800000;
	cvt.rzi.s32.f32 	%r52, %f162;
	setp.gt.f32 	%p19, %f162, 0f00000000;
	selp.b32 	%r53, 0, -2097152000, %p19;
	add.s32 	%r54, %r53, 2130706432;
	mov.b32 	%f171, %r54;
	mul.f32 	%f172, %f170, %f171;
	shl.b32 	%r55, %r52, 23;
	sub.s32 	%r56, %r55, %r53;
	mov.b32 	%f173, %r56;
	mul.f32 	%f174, %f172, %f173;
	abs.f32 	%f175, %f158;
	setp.gt.f32 	%p20, %f175, 0f43180000;
	setp.lt.f32 	%p21, %f158, 0f00000000;
	selp.f32 	%f176, 0f00000000, 0f7F800000, %p21;
	selp.f32 	%f31, %f176, %f174, %p20;
	setp.eq.f32 	%p22, %f29, 0f3F800000;
	mov.f32 	%f238, 0f3F800000;
	@%p22 bra 	$L__BB2_25;
	setp.num.f32 	%p23, %f30, %f30;
	@%p23 bra 	$L__BB2_21;
	mov.f32 	%f177, 0f40400000;
	add.rn.f32 	%f238, %f29, %f177;
	bra.uni 	$L__BB2_25;
$L__BB2_21:
	setp.neu.f32 	%p24, %f29, 0f00000000;
	setp.neu.f32 	%p25, %f30, 0f7F800000;
	and.pred  	%p26, %p24, %p25;
	@%p26 bra 	$L__BB2_23;
	add.f32 	%f238, %f29, %f29;
	bra.uni 	$L__BB2_25;
$L__BB2_23:
	setp.geu.f32 	%p27, %f29, 0f00000000;
	mov.f32 	%f238, %f31;
	@%p27 bra 	$L__BB2_25;
	neg.f32 	%f238, %f31;
$L__BB2_25:
	cvt.f64.f32 	%fd15, %f238;
	mul.f64 	%fd27, %fd26, %fd15;
$L__BB2_26:
	and.b32  	%r57, %r3, 31;
	setp.ne.s32 	%p28, %r57, 0;
	mul.f32 	%f178, %f232, 0fC0000000;
	cvt.rn.f32.f64 	%f179, %fd27;
	mov.b32 	%r58, %f179;
	shfl.sync.down.b32	%r59|%p29, %r58, 16, 31, -1;
	mov.b32 	%f180, %r59;
	add.f32 	%f181, %f179, %f180;
	mov.b32 	%r60, %f233;
	shfl.sync.down.b32	%r61|%p30, %r60, 16, 31, -1;
	mov.b32 	%f182, %r61;
	add.f32 	%f183, %f233, %f182;
	mov.b32 	%r62, %f178;
	shfl.sync.down.b32	%r63|%p31, %r62, 16, 31, -1;
	mov.b32 	%f184, %r63;
	add.f32 	%f185, %f178, %f184;
	mov.b32 	%r64, %f181;
	shfl.sync.down.b32	%r65|%p32, %r64, 8, 31, -1;
	mov.b32 	%f186, %r65;
	add.f32 	%f187, %f181, %f186;
	mov.b32 	%r66, %f183;
	shfl.sync.down.b32	%r67|%p33, %r66, 8, 31, -1;
	mov.b32 	%f188, %r67;
	add.f32 	%f189, %f183, %f188;
	mov.b32 	%r68, %f185;
	shfl.sync.down.b32	%r69|%p34, %r68, 8, 31, -1;
	mov.b32 	%f190, %r69;
	add.f32 	%f191, %f185, %f190;
	mov.b32 	%r70, %f187;
	shfl.sync.down.b32	%r71|%p35, %r70, 4, 31, -1;
	mov.b32 	%f192, %r71;
	add.f32 	%f193, %f187, %f192;
	mov.b32 	%r72, %f189;
	shfl.sync.down.b32	%r73|%p36, %r72, 4, 31, -1;
	mov.b32 	%f194, %r73;
	add.f32 	%f195, %f189, %f194;
	mov.b32 	%r74, %f191;
	shfl.sync.down.b32	%r75|%p37, %r74, 4, 31, -1;
	mov.b32 	%f196, %r75;
	add.f32 	%f197, %f191, %f196;
	mov.b32 	%r76, %f193;
	shfl.sync.down.b32	%r77|%p38, %r76, 2, 31, -1;
	mov.b32 	%f198, %r77;
	add.f32 	%f199, %f193, %f198;
	mov.b32 	%r78, %f195;
	shfl.sync.down.b32	%r79|%p39, %r78, 2, 31, -1;
	mov.b32 	%f200, %r79;
	add.f32 	%f201, %f195, %f200;
	mov.b32 	%r80, %f197;
	shfl.sync.down.b32	%r81|%p40, %r80, 2, 31, -1;
	mov.b32 	%f202, %r81;
	add.f32 	%f203, %f197, %f202;
	mov.b32 	%r82, %f199;
	shfl.sync.down.b32	%r83|%p41, %r82, 1, 31, -1;
	mov.b32 	%f204, %r83;
	add.f32 	%f38, %f199, %f204;
	mov.b32 	%r84, %f201;
	shfl.sync.down.b32	%r85|%p42, %r84, 1, 31, -1;
	mov.b32 	%f205, %r85;
	add.f32 	%f39, %f201, %f205;
	mov.b32 	%r86, %f203;
	shfl.sync.down.b32	%r87|%p43, %r86, 1, 31, -1;
	mov.b32 	%f206, %r87;
	add.f32 	%f40, %f203, %f206;
	@%p28 bra 	$L__BB2_28;
	shr.u32 	%r88, %r3, 5;
	mov.u32 	%r89, share_mem$1;
	mad.lo.s32 	%r90, %r88, 12, %r89;
	st.shared.f32 	[%r90], %f38;
	st.shared.f32 	[%r90+4], %f39;
	st.shared.f32 	[%r90+8], %f40;
$L__BB2_28:
	setp.lt.u32 	%p44, %r4, 64;
	bar.sync 	0;
	@%p44 bra 	$L__BB2_33;
	shr.u32 	%r100, %r4, 6;
$L__BB2_30:
	setp.ge.u32 	%p45, %r3, %r100;
	@%p45 bra 	$L__BB2_32;
	mov.u32 	%r91, share_mem$1;
	mad.lo.s32 	%r92, %r3, 12, %r91;
	mad.lo.s32 	%r93, %r100, 12, %r92;
	ld.shared.f32 	%f207, [%r93];
	ld.shared.f32 	%f208, [%r92];
	add.f32 	%f209, %f207, %f208;
	st.shared.f32 	[%r92], %f209;
	ld.shared.f32 	%f210, [%r93+4];
	ld.shared.f32 	%f211, [%r92+4];
	add.f32 	%f212, %f210, %f211;
	st.shared.f32 	[%r92+4], %f212;
	ld.shared.f32 	%f213, [%r93+8];
	ld.shared.f32 	%f214, [%r92+8];
	add.f32 	%f215, %f213, %f214;
	st.shared.f32 	[%r92+8], %f215;
$L__BB2_32:
	shr.u32 	%r12, %r100, 1;
	setp.gt.u32 	%p46, %r100, 1;
	mov.u32 	%r100, %r12;
	@%p46 bra 	$L__BB2_30;
$L__BB2_33:
	setp.ge.s32 	%p47, %r3, %r18;
	bar.sync 	0;
	mul.wide.s32 	%rd30, %r98, 4;
	add.s64 	%rd31, %rd5, %rd30;
	ld.global.f32 	%f41, [%rd31];
	@%p47 bra 	$L__BB2_36;
	.pragma "used_bytes_mask 4095";
	ld.shared.v4.f32 	{%f216, %f217, %f218, %f219}, [share_mem$1];
	cvt.f64.f32 	%fd16, %f216;
	mul.lo.s32 	%r13, %r98, %r18;
	cvt.f64.f32 	%fd17, %f217;
	cvt.f64.f32 	%fd18, %f41;
	mul.f64 	%fd19, %fd18, %fd17;
	cvt.f64.f32 	%fd20, %f218;
	mul.f64 	%fd21, %fd2, %fd16;
	mul.f64 	%fd22, %fd21, %fd20;
	sub.f64 	%fd23, %fd22, %fd19;
	mul.f64 	%fd24, %fd2, %fd23;
	cvt.rn.f32.f64 	%f42, %fd24;
	mul.f64 	%fd25, %fd1, %fd16;
	cvt.rn.f32.f64 	%f43, %fd25;
	mov.u32 	%r101, %r3;
$L__BB2_35:
	add.s32 	%r94, %r101, %r13;
	div.s32 	%r95, %r94, %r20;
	rem.s32 	%r96, %r95, %r19;
	mul.wide.s32 	%rd32, %r94, 4;
	add.s64 	%rd33, %rd4, %rd32;
	ld.global.f32 	%f220, [%rd33];
	mul.wide.s32 	%rd34, %r96, 4;
	add.s64 	%rd35, %rd3, %rd34;
	ld.global.f32 	%f221, [%rd35];
	mul.f32 	%f222, %f220, %f221;
	add.s64 	%rd36, %rd2, %rd32;
	ld.global.f32 	%f223, [%rd36];
	mul.wide.s32 	%rd37, %r98, 4;
	add.s64 	%rd38, %rd1, %rd37;
	ld.global.f32 	%f224, [%rd38];
	sub.f32 	%f225, %f223, %f224;
	mul.f32 	%f226, %f225, %f43;
	fma.rn.f32 	%f227, %f41, %f222, %f226;
	add.f32 	%f228, %f227, %f42;
	add.s64 	%rd39, %rd6, %rd32;
	st.global.f32 	[%rd39], %f228;
	add.s32 	%r101, %r101, %r4;
	setp.lt.s32 	%p48, %r101, %r18;
	@%p48 bra 	$L__BB2_35;
$L__BB2_36:
	mov.u32 	%r97, %nctaid.x;
	add.s32 	%r98, %r98, %r97;
	setp.lt.s32 	%p49, %r98, %r17;
	@%p49 bra 	$L__BB2_2;
$L__BB2_37:
	ret;

}


// ===== COMPILED SASS (sm_100) =====

	.target	sm_100

	.elftype	@"ET_EXEC"


//--------------------- .note.nv.tkinfo           --------------------------
	.section	.note.nv.tkinfo,"",@"SHT_NOTE"
	.sectionflags	@"SHF_NOTE_NV_TKINFO"
	.tkinfo
        /*0018*/ 	.word	0x00000002
        /*0030*/ 	.string	""
        /*0030*/ 	.string	"ptxas"
        /*0030*/ 	.string	"Cuda compilation tools, release 13.0, V13.0.88"
        /*0030*/ 	.string	"Build cuda_13.0.r13.0/compiler.36424714_0"
        /*0030*/ 	.string	"-arch sm_100 -m 64 "



//--------------------- .note.nv.cuinfo           --------------------------
	.section	.note.nv.cuinfo,"",@"SHT_NOTE"
	.sectionflags	@"SHF_NOTE_NV_CUINFO"
        /*0018*/ 	.short	0x0002
        /*001a*/ 	.short	0x0064
        /*001c*/ 	.short	0x0082
	.zero		2


//--------------------- .nv.info                  --------------------------
	.section	.nv.info,"",@"SHT_CUDA_INFO"
	.align	4


	//----- nvinfo : EIATTR_REGCOUNT
	.align		4
        /*0000*/ 	.byte	0x04, 0x2f
        /*0002*/ 	.short	(.L_1 - .L_0)
	.align		4
.L_0:
        /*0004*/ 	.word	index@(CalDsAndDbKernel)
        /*0008*/ 	.word	0x00000018


	//----- nvinfo : EIATTR_FRAME_SIZE
	.align		4
.L_1:
        /*000c*/ 	.byte	0x04, 0x11
        /*000e*/ 	.short	(.L_3 - .L_2)
	.align		4
.L_2:
        /*0010*/ 	.word	index@(CalDsAndDbKernel)
        /*0014*/ 	.word	0x00000000


	//----- nvinfo : EIATTR_REGCOUNT
	.align		4
.L_3:
        /*0018*/ 	.byte	0x04, 0x2f
        /*001a*/ 	.short	(.L_5 - .L_4)
	.align		4
.L_4:
        /*001c*/ 	.word	index@(GammaAndBetaPropKernel)
        /*0020*/ 	.word	0x00000020


	//----- nvinfo : EIATTR_FRAME_SIZE
	.align		4
.L_5:
        /*0024*/ 	.byte	0x04, 0x11
        /*0026*/ 	.short	(.L_7 - .L_6)
	.align		4
.L_6:
        /*0028*/ 	.word	index@(GammaAndBetaPropKernel)
        /*002c*/ 	.word	0x00000000


	//----- nvinfo : EIATTR_REGCOUNT
	.align		4
.L_7:
        /*0030*/ 	.byte	0x04, 0x2f
        /*0032*/ 	.short	(.L_9 - .L_8)
	.align		4
.L_8:
        /*0034*/ 	.word	index@(InputPropKernel)
        /*0038*/ 	.word	0x00000020


	//----- nvinfo : EIATTR_FRAME_SIZE
	.align		4
.L_9:
        /*003c*/ 	.byte	0x04, 0x11
        /*003e*/ 	.short	(.L_11 - .L_10)
	.align		4
.L_10:
        /*0040*/ 	.word	index@($__internal_1_$__cuda_sm20_div_rn_f64_full)
        /*0044*/ 	.word	0x00000000


	//----- nvinfo : EIATTR_FRAME_SIZE
	.align		4
.L_11:
        /*0048*/ 	.byte	0x04, 0x11
        /*004a*/ 	.short	(.L_13 - .L_12)
	.align		4
.L_12:
        /*004c*/ 	.word	index@($__internal_0_$__cuda_sm20_dblrcp_rn_slowpath_v3)
        /*0050*/ 	.word	0x00000000


	//----- nvinfo : EIATTR_FRAME_SIZE
	.align		4
.L_13:
        /*0054*/ 	.byte	0x04, 0x11
        /*0056*/ 	.short	(.L_15 - .L_14)
	.align		4
.L_14:
        /*0058*/ 	.word	index@(InputPropKernel)
        /*005c*/ 	.word	0x00000000


	//----- nvinfo : EIATTR_MIN_STACK_SIZE
	.align		4
.L_15:
        /*0060*/ 	.byte	0x04, 0x12
        /*0062*/ 	.short	(.L_17 - .L_16)
	.align		4
.L_16:
        /*0064*/ 	.word	index@(InputPropKernel)
        /*0068*/ 	.word	0x00000000


	//----- nvinfo : EIATTR_MIN_STACK_SIZE
	.align		4
.L_17:
        /*006c*/ 	.byte	0x04, 0x12
        /*006e*/ 	.short	(.L_19 - .L_18)
	.align		4
.L_18:
        /*0070*/ 	.word	index@(GammaAndBetaPropKernel)
        /*0074*/ 	.word	0x00000000


	//----- nvinfo : EIATTR_MIN_STACK_SIZE
	.align		4
.L_19:
        /*0078*/ 	.byte	0x04, 0x12
        /*007a*/ 	.short	(.L_21 - .L_20)
	.align		4
.L_20:
        /*007c*/ 	.word	index@(CalDsAndDbKernel)
        /*0080*/ 	.word	0x00000000
.L_21:


//--------------------- .nv.compat                --------------------------
	.section	.nv.compat,"",@"SHT_CUDA_COMPAT_INFO"
	.align	4
        /*0000*/ 	.byte	0x02, 0x09, 0x00, 0x00, 0x02, 0x02, 0x01, 0x00, 0x02, 0x05, 0x05, 0x00, 0x03, 0x07, 0x01, 0x01
        /*0010*/ 	.byte	0x02, 0x03, 0x00, 0x00, 0x02, 0x06, 0x01, 0x00, 0x04, 0x0b, 0x08, 0x00, 0x01, 0x00, 0x00, 0x00
        /*0020*/ 	.byte	0x00, 0x00, 0x00, 0x00


//--------------------- .nv.info.InputPropKernel  --------------------------
	.section	.nv.info.InputPropKernel,"",@"SHT_CUDA_INFO"
	.sectionflags	@""
	.align	4


	//----- nvinfo : EIATTR_CUDA_API_VERSION
	.align		4
        /*0000*/ 	.byte	0x04, 0x37
        /*0002*/ 	.short	(.L_23 - .L_22)
.L_22:
        /*0004*/ 	.word	0x00000082


	//----- nvinfo : EIATTR_KPARAM_INFO
	.align		4
.L_23:
        /*0008*/ 	.byte	0x04, 0x17
        /*000a*/ 	.short	(.L_25 - .L_24)
.L_24:
        /*000c*/ 	.word	0x00000000
        /*0010*/ 	.short	0x0009
        /*0012*/ 	.short	0x0038
        /*0014*/ 	.byte	0x00, 0xf5, 0x21, 0x00


	//----- nvinfo : EIATTR_KPARAM_INFO
	.align		4
.L_25:
        /*0018*/ 	.byte	0x04, 0x17
        /*001a*/ 	.short	(.L_27 - .L_26)
.L_26:
        /*001c*/ 	.word	0x00000000
        /*0020*/ 	.short	0x0008
        /*0022*/ 	.short	0x0030
        /*0024*/ 	.byte	0x00, 0xf5, 0x21, 0x00


	//----- nvinfo : EIATTR_KPARAM_INFO
	.align		4
.L_27:
        /*0028*/ 	.byte	0x04, 0x17
        /*002a*/ 	.short	(.L_29 - .L_28)
.L_28:
        /*002c*/ 	.word	0x00000000
        /*0030*/ 	.short	0x0007
        /*0032*/ 	.short	0x0028
        /*0034*/ 	.byte	0x00, 0xf5, 0x21, 0x00


	//----- nvinfo : EIATTR_KPARAM_INFO
	.align		4
.L_29:
        /*0038*/ 	.byte	0x04, 0x17
        /*003a*/ 	.short	(.L_31 - .L_30)
.L_30:
        /*003c*/ 	.word	0x00000000
        /*0040*/ 	.short	0x0006
        /*0042*/ 	.short	0x0020
        /*0044*/ 	.byte	0x00, 0xf5, 0x21, 0x00


	//----- nvinfo : EIATTR_KPARAM_INFO
	.align		4
.L_31:
        /*0048*/ 	.byte	0x04, 0x17
        /*004a*/ 	.short	(.L_33 - .L_32)
.L_32:
        /*004c*/ 	.word	0x00000000
        /*0050*/ 	.short	0x0005
        /*0052*/ 	.short	0x0018
        /*0054*/ 	.byte	0x00, 0xf5, 0x21, 0x00


	//----- nvinfo : EIATTR_KPARAM_INFO
	.align		4
.L_33:
        /*0058*/ 	.byte	0x04, 0x17
        /*005a*/ 	.short	(.L_35 - .L_34)
.L_34:
        /*005c*/ 	.word	0x00000000
        /*0060*/ 	.short	0x0004
        /*0062*/ 	.short	0x0010
        /*0064*/ 	.byte	0x00, 0xf5, 0x21, 0x00


	//----- nvinfo : EIATTR_KPARAM_INFO
	.align		4
.L_35:
        /*0068*/ 	.byte	0x04, 0x17
        /*006a*/ 	.short	(.L_37 - .L_36)
.L_36:
        /*006c*/ 	.word	0x00000000
        /*0070*/ 	.short	0x0003
        /*0072*/ 	.short	0x000c
        /*0074*/ 	.byte	0x00, 0xf0, 0x11, 0x00


	//----- nvinfo : EIATTR_KPARAM_INFO
	.align		4
.L_37:
        /*0078*/ 	.byte	0x04, 0x17
        /*007a*/ 	.short	(.L_39 - .L_38)
.L_38:
        /*007c*/ 	.word	0x00000000
        /*0080*/ 	.short	0x0002
        /*0082*/ 	.short	0x0008
        /*0084*/ 	.byte	0x00, 0xf0, 0x11, 0x00


	//----- nvinfo : EIATTR_KPARAM_INFO
	.align		4
.L_39:
        /*0088*/ 	.byte	0x04, 0x17
        /*008a*/ 	.short	(.L_41 - .L_40)
.L_40:
        /*008c*/ 	.word	0x00000000
        /*0090*/ 	.short	0x0001
        /*0092*/ 	.short	0x0004
        /*0094*/ 	.byte	0x00, 0xf0, 0x11, 0x00


	//----- nvinfo : EIATTR_KPARAM_INFO
	.align		4
.L_41:
        /*0098*/ 	.byte	0x04, 0x17
        /*009a*/ 	.short	(.L_43 - .L_42)
.L_42:
        /*009c*/ 	.word	0x00000000
        /*00a0*/ 	.short	0x0000
        /*00a2*/ 	.short	0x0000
        /*00a4*/ 	.byte	0x00, 0xf0, 0x11, 0x00


	//----- nvinfo : EIATTR_SPARSE_MMA_MASK
	.align		4
.L_43:
        /*00a8*/ 	.byte	0x03, 0x50
        /*00aa*/ 	.short	0x0000


	//----- nvinfo : EIATTR_MAXREG_COUNT
	.align		4
        /*00ac*/ 	.byte	0x03, 0x1b
        /*00ae*/ 	.short	0x00ff


	//----- nvinfo : EIATTR_NUM_BARRIERS
	.align		4
        /*00b0*/ 	.byte	0x02, 0x4c
        /*00b2*/ 	.byte	0x01
	.zero		1


	//----- nvinfo : EIATTR_MERCURY_ISA_VERSION
	.align		4
        /*00b4*/ 	.byte	0x03, 0x5f
        /*00b6*/ 	.short	0x0101


	//----- nvinfo : EIATTR_UNUSED_LOAD_BYTE_OFFSET
	.align		4
        /*00b8*/ 	.byte	0x04, 0x44
        /*00ba*/ 	.short	(.L_45 - .L_44)


	//   ....[0]....
.L_44:
        /*00bc*/ 	.word	0x00001e50
        /*00c0*/ 	.word	0x00000fff


	//----- nvinfo : EIATTR_COOP_GROUP_MASK_REGIDS
	.align		4
.L_45:
        /*00c4*/ 	.byte	0x04, 0x29
        /*00c6*/ 	.short	(.L_47 - .L_46)


	//   ....[0]....
.L_46:
        /*00c8*/ 	.word	0xffffffff


	//   ....[1]....
        /*00cc*/ 	.word	0xffffffff


	//   ....[2]....
        /*00d0*/ 	.word	0xffffffff


	//   ....[3]....
        /*00d4*/ 	.word	0xffffffff


	//   ....[4]....
        /*00d8*/ 	.word	0xffffffff


	//   ....[5]....
        /*00dc*/ 	.word	0xffffffff


	//   ....[6]....
        /*00e0*/ 	.word	0xffffffff


	//   ....[7]....
        /*00e4*/ 	.word	0xffffffff


	//   ....[8]....
        /*00e8*/ 	.word	0xffffffff


	//   ....[9]....
        /*00ec*/ 	.word	0xffffffff


	//   ....[10]....
        /*00f0*/ 	.word	0xffffffff


	//   ....[11]....
        /*00f4*/ 	.word	0xffffffff


	//   ....[12]....
        /*00f8*/ 	.word	0xffffffff


	//   ....[13]....
        /*00fc*/ 	.word	0xffffffff


	//   ....[14]....
        /*0100*/ 	.word	0xffffffff


	//----- nvinfo : EIATTR_COOP_GROUP_INSTR_OFFSETS
	.align		4
.L_47:
        /*0104*/ 	.byte	0x04, 0x28
        /*0106*/ 	.short	(.L_49 - .L_48)


	//   ....[0]....
.L_48:
        /*0108*/ 	.word	0x00001910


	//   ....[1]....
        /*010c*/ 	.word	0x00001930


	//   ....[2]....
        /*0110*/ 	.word	0x00001950


	//   ....[3]....
        /*0114*/ 	.word	0x00001980


	//   ....[4]....
        /*0118*/ 	.word	0x00001990


	//   ....[5]....
        /*011c*/ 	.word	0x000019c0


	//   ....[6]....
        /*0120*/ 	.word	0x00001a00


	//   ....[7]....
        /*0124*/ 	.word	0x00001a10


	//   ....[8]....
        /*0128*/ 	.word	0x00001a30


	//   ....[9]....
        /*012c*/ 	.word	0x00001a60


	//   ....[10]....
        /*0130*/ 	.word	0x00001a80


	//   ....[11]....
        /*0134*/ 	.word	0x00001aa0


	//   ....[12]....
        /*0138*/ 	.word	0x00001ae0


	//   ....[13]....
        /*013c*/ 	.word	0x00001af0


	//   ....[14]....
        /*0140*/ 	.word	0x00001b20


	//----- nvinfo : EIATTR_VRC_CTA_INIT_COUNT
	.align		4
.L_49:
        /*0144*/ 	.byte	0x02, 0x4a
	.zero		1
	.zero		1


	//----- nvinfo : EIATTR_EXIT_INSTR_OFFSETS
	.align		4
        /*0148*/ 	.byte	0x04, 0x1c
        /*014a*/ 	.short	(.L_51 - .L_50)


	//   ....[0]....
.L_50:
        /*014c*/ 	.word	0x00000040


	//   ....[1]....
        /*0150*/ 	.word	0x000023e0


	//----- nvinfo : EIATTR_CRS_STACK_SIZE
	.align		4
.L_51:
        /*0154*/ 	.byte	0x04, 0x1e
        /*0156*/ 	.short	(.L_53 - .L_52)
.L_52:
        /*0158*/ 	.word	0x00000000


	//----- nvinfo : EIATTR_CBANK_PARAM_SIZE
	.align		4
.L_53:
        /*015c*/ 	.byte	0x03, 0x19
        /*015e*/ 	.short	0x0040


	//----- nvinfo : EIATTR_PARAM_CBANK
	.align		4
        /*0160*/ 	.byte	0x04, 0x0a
        /*0162*/ 	.short	(.L_55 - .L_54)
	.align		4
.L_54:
        /*0164*/ 	.word	index@(.nv.constant0.InputPropKernel)
        /*0168*/ 	.short	0x0380
        /*016a*/ 	.short	0x0040


	//----- nvinfo : EIATTR_SW_WAR
	.align		4
.L_55:
        /*016c*/ 	.byte	0x04, 0x36
        /*016e*/ 	.short	(.L_57 - .L_56)
.L_56:
        /*0170*/ 	.word	0x00000008
.L_57:


//--------------------- .nv.info.GammaAndBetaPropKernel --------------------------
	.section	.nv.info.GammaAndBetaPropKernel,"",@"SHT_CUDA_INFO"
	.sectionflags	@""
	.align	4


	//----- nvinfo : EIATTR_CUDA_API_VERSION
	.align		4
        /*0000*/ 	.byte	0x04, 0x37
        /*0002*/ 	.short	(.L_59 - .L_58)
.L_58:
        /*0004*/ 	.word	0x00000082


	//----- nvinfo : EIATTR_KPARAM_INFO
	.align		4
.L_59:
        /*0008*/ 	.byte	0x04, 0x17
        /*000a*/ 	.short	(.L_61 - .L_60)
.L_60:
        /*000c*/ 	.word	0x00000000
        /*0010*/ 	.short	0x0008
        /*0012*/ 	.short	0x0038
        /*0014*/ 	.byte	0x00, 0xf5, 0x21, 0x00


	//----- nvinfo : EIATTR_KPARAM_INFO
	.align		4
.L_61:
        /*0018*/ 	.byte	0x04, 0x17
        /*001a*/ 	.short	(.L_63 - .L_62)
.L_62:
        /*001c*/ 	.word	0x00000000
        /*0020*/ 	.short	0x0007
        /*0022*/ 	.short	0x0030
        /*0024*/ 	.byte	0x00, 0xf5, 0x21, 0x00


	//----- nvinfo : EIATTR_KPARAM_INFO
	.align		4
.L_63:
        /*0028*/ 	.byte	0x04, 0x17
        /*002a*/ 	.short	(.L_65 - .L_64)
.L_64:
        /*002c*/ 	.word	0x00000000
        /*0030*/ 	.short	0x0006
        /*0032*/ 	.short	0x0028
        /*0034*/ 	.byte	0x00, 0xf5, 0x21, 0x00


	//----- nvinfo : EIATTR_KPARAM_INFO
	.align		4
.L_65:
        /*0038*/ 	.byte	0x04, 0x17
        /*003a*/ 	.short	(.L_67 - .L_66)
.L_66:
        /*003c*/ 	.word	0x00000000
        /*0040*/ 	.short	0x0005
        /*0042*/ 	.short	0x0020
        /*0044*/ 	.byte	0x00, 0xf5, 0x21, 0x00


	//----- nvinfo : EIATTR_KPARAM_INFO
	.align		4
.L_67:
        /*0048*/ 	.byte	0x04, 0x17
        /*004a*/ 	.short	(.L_69 - .L_68)
.L_68:
        /*004c*/ 	.word	0x00000000
        /*0050*/ 	.short	0x0004
        /*0052*/ 	.short	0x0018
        /*0054*/ 	.byte	0x00, 0xf5, 0x21, 0x00


	//----- nvinfo : EIATTR_KPARAM_INFO
	.align		4
.L_69:
        /*0058*/ 	.byte	0x04, 0x17
        /*005a*/ 	.short	(.L_71 - .L_70)
.L_70:
        /*005c*/ 	.word	0x00000000
        /*0060*/ 	.short	0x0003
        /*0062*/ 	.short	0x0010
        /*0064*/ 	.byte	0x00, 0xf5, 0x21, 0x00


	//----- nvinfo : EIATTR_KPARAM_INFO
	.align		4
.L_71:
        /*0068*/ 	.byte	0x04, 0x17
        /*006a*/ 	.short	(.L_73 - .L_72)
.L_72:
        /*006c*/ 	.word	0x00000000
        /*0070*/ 	.short	0x0002
        /*0072*/ 	.short	0x0008
        /*0074*/ 	.byte	0x00, 0xf0, 0x11, 0x00


	//----- nvinfo : EIATTR_KPARAM_INFO
	.align		4
.L_73:
        /*0078*/ 	.byte	0x04, 0x17
        /*007a*/ 	.short	(.L_75 - .L_74)
.L_74:
        /*007c*/ 	.word	0x00000000
        /*0080*/ 	.short	0x0001
        /*0082*/ 	.short	0x0004
        /*0084*/ 	.byte	0x00, 0xf0, 0x11, 0x00


	//----- nvinfo : EIATTR_KPARAM_INFO
	.align		4
.L_75:
        /*0088*/ 	.byte	0x04, 0x17
        /*008a*/ 	.short	(.L_77 - .L_76)
.L_76:
        /*008c*/ 	.word	0x00000000
        /*0090*/ 	.short	0x0000
        /*0092*/ 	.short	0x0000
        /*0094*/ 	.byte	0x00, 0xf0, 0x11, 0x00


	//----- nvinfo : EIATTR_SPARSE_MMA_MASK
	.align		4
.L_77:
        /*0098*/ 	.byte	0x03, 0x50
        /*009a*/ 	.short	0x0000


	//----- nvinfo : EIATTR_MAXREG_COUNT
	.align		4
        /*009c*/ 	.byte	0x03, 0x1b
        /*009e*/ 	.short	0x00ff


	//----- nvinfo : EIATTR_NUM_BARRIERS
	.align		4
        /*00a0*/ 	.byte	0x02, 0x4c
        /*00a2*/ 	.byte	0x01
	.zero		1


	//----- nvinfo : EIATTR_MERCURY_ISA_VERSION
	.align		4
        /*00a4*/ 	.byte	0x03, 0x5f
        /*00a6*/ 	.short	0x0101


	//----- nvinfo : EIATTR_COOP_GROUP_MASK_REGIDS
	.align		4
        /*00a8*/ 	.byte	0x04, 0x29
        /*00aa*/ 	.short	(.L_79 - .L_78)


	//   ....[0]....
.L_78:
        /*00ac*/ 	.word	0xffffffff


	//   ....[1]....
        /*00b0*/ 	.word	0xffffffff


	//   ....[2]....
        /*00b4*/ 	.word	0xffffffff


	//   ....[3]....
        /*00b8*/ 	.word	0xffffffff


	//   ....[4]....
        /*00bc*/ 	.word	0xffffffff


	//   ....[5]....
        /*00c0*/ 	.word	0xffffffff


	//   ....[6]....
        /*00c4*/ 	.word	0xffffffff


	//   ....[7]....
        /*00c8*/ 	.word	0xffffffff


	//   ....[8]....
        /*00cc*/ 	.word	0xffffffff


	//   ....[9]....
        /*00d0*/ 	.word	0xffffffff


	//----- nvinfo : EIATTR_COOP_GROUP_INSTR_OFFSETS
	.align		4
.L_79:
        /*00d4*/ 	.byte	0x04, 0x28
        /*00d6*/ 	.short	(.L_81 - .L_80)


	//   ....[0]....
.L_80:
        /*00d8*/ 	.word	0x00000a70


	//   ....[1]....
        /*00dc*/ 	.word	0x00000aa0


	//   ....[2]....
        /*00e0*/ 	.word	0x00000ad0


	//   ....[3]....
        /*00e4*/ 	.word	0x00000ae0


	//   ....[4]....
        /*00e8*/ 	.word	0x00000b10


	//   ....[5]....
        /*00ec*/ 	.word	0x00000b20


	//   ....[6]....
        /*00f0*/ 	.word	0x00000b50


	//   ....[7]....
        /*00f4*/ 	.word	0x00000b60


	//   ....[8]....
        /*00f8*/ 	.word	0x00000b90


	//   ....[9]....
        /*00fc*/ 	.word	0x00000ba0


	//----- nvinfo : EIATTR_VRC_CTA_INIT_COUNT
	.align		4
.L_81:
        /*0100*/ 	.byte	0x02, 0x4a
	.zero		1
	.zero		1


	//----- nvinfo : EIATTR_EXIT_INSTR_OFFSETS
	.align		4
        /*0104*/ 	.byte	0x04, 0x1c
        /*0106*/ 	.short	(.L_83 - .L_82)


	//   ....[0]....
.L_82:
        /*0108*/ 	.word	0x00000040


	//   ....[1]....
        /*010c*/ 	.word	0x00000e00


	//----- nvinfo : EIATTR_CRS_STACK_SIZE
	.align		4
.L_83:
        /*0110*/ 	.byte	0x04, 0x1e
        /*0112*/ 	.short	(.L_85 - .L_84)
.L_84:
        /*0114*/ 	.word	0x00000000


	//----- nvinfo : EIATTR_CBANK_PARAM_SIZE
	.align		4
.L_85:
        /*0118*/ 	.byte	0x03, 0x19
        /*011a*/ 	.short	0x0040


	//----- nvinfo : EIATTR_PARAM_CBANK
	.align		4
        /*011c*/ 	.byte	0x04, 0x0a
        /*011e*/ 	.short	(.L_87 - .L_86)
	.align		4
.L_86:
        /*0120*/ 	.word	index@(.nv.constant0.GammaAndBetaPropKernel)
        /*0124*/ 	.short	0x0380
        /*0126*/ 	.short	0x0040


	//----- nvinfo : EIATTR_SW_WAR
	.align		4
.L_87:
        /*0128*/ 	.byte	0x04, 0x36
        /*012a*/ 	.short	(.L_89 - .L_88)
.L_88:
        /*012c*/ 	.word	0x00000008
.L_89:


//--------------------- .nv.info.CalDsAndDbKernel --------------------------
	.section	.nv.info.CalDsAndDbKernel,"",@"SHT_CUDA_INFO"
	.sectionflags	@""
	.align	4


	//----- nvinfo : EIATTR_CUDA_API_VERSION
	.align		4
        /*0000*/ 	.byte	0x04, 0x37
        /*0002*/ 	.short	(.L_91 - .L_90)
.L_90:
        /*0004*/ 	.word	0x00000082


	//----- nvinfo : EIATTR_KPARAM_INFO
	.align		4
.L_91:
        /*0008*/ 	.byte	0x04, 0x17
        /*000a*/ 	.short	(.L_93 - .L_92)
.L_92:
        /*000c*/ 	.word	0x00000000
        /*0010*/ 	.short	0x0005
        /*0012*/ 	.short	0x0020
        /*0014*/ 	.byte	0x00, 0xf5, 0x21, 0x00


	//----- nvinfo : EIATTR_KPARAM_INFO
	.align		4
.L_93:
        /*0018*/ 	.byte	0x04, 0x17
        /*001a*/ 	.short	(.L_95 - .L_94)
.L_94:
        /*001c*/ 	.word	0x00000000
        /*0020*/ 	.short	0x0004
        /*0022*/ 	.short	0x0018
        /*0024*/ 	.byte	0x00, 0xf5, 0x21, 0x00


	//----- nvinfo : EIATTR_KPARAM_INFO
	.align		4
.L_95:
        /*0028*/ 	.byte	0x04, 0x17
        /*002a*/ 	.short	(.L_97 - .L_96)
.L_96:
        /*002c*/ 	.word	0x00000000
        /*0030*/ 	.short	0x0003
        /*0032*/ 	.short	0x0010
        /*0034*/ 	.byte	0x00, 0xf5, 0x21, 0x00


	//----- nvinfo : EIATTR_KPARAM_INFO
	.align		4
.L_97:
        /*0038*/ 	.byte	0x04, 0x17
        /*003a*/ 	.short	(.L_99 - .L_98)
.L_98:
        /*003c*/ 	.word	0x00000000
        /*0040*/ 	.short	0x0002
        /*0042*/ 	.short	0x0008
        /*0044*/ 	.byte	0x00, 0xf5, 0x21, 0x00


	//----- nvinfo : EIATTR_KPARAM_INFO
	.align		4
.L_99:
        /*0048*/ 	.byte	0x04, 0x17
        /*004a*/ 	.short	(.L_101 - .L_100)
.L_100:
        /*004c*/ 	.word	0x00000000
        /*0050*/ 	.short	0x0001
        /*0052*/ 	.short	0x0004
        /*0054*/ 	.byte	0x00, 0xf0, 0x11, 0x00


	//----- nvinfo : EIATTR_KPARAM_INFO
	.align		4
.L_101:
        /*0058*/ 	.byte	0x04, 0x17
        /*005a*/ 	.short	(.L_103 - .L_102)
.L_102:
        /*005c*/ 	.word	0x00000000
        /*0060*/ 	.short	0x0000
        /*0062*/ 	.short	0x0000
        /*0064*/ 	.byte	0x00, 0xf0, 0x11, 0x00


	//----- nvinfo : EIATTR_SPARSE_MMA_MASK
	.align		4
.L_103:
        /*0068*/ 	.byte	0x03, 0x50
        /*006a*/ 	.short	0x0000


	//----- nvinfo : EIATTR_MAXREG_COUNT
	.align		4
        /*006c*/ 	.byte	0x03, 0x1b
        /*006e*/ 	.short	0x00ff


	//----- nvinfo : EIATTR_NUM_BARRIERS
	.align		4
        /*0070*/ 	.byte	0x02, 0x4c
        /*0072*/ 	.byte	0x01
	.zero		1


	//----- nvinfo : EIATTR_MERCURY_ISA_VERSION
	.align		4
        /*0074*/ 	.byte	0x03, 0x5f
        /*0076*/ 	.short	0x0101


	//----- nvinfo : EIATTR_COOP_GROUP_MASK_REGIDS
	.align		4
        /*0078*/ 	.byte	0x04, 0x29
        /*007a*/ 	.short	(.L_105 - .L_104)


	//   ....[0]....
.L_104:
        /*007c*/ 	.word	0xffffffff


	//   ....[1]....
        /*0080*/ 	.word	0xffffffff


	//   ....[2]....
        /*0084*/ 	.word	0xffffffff


	//   ....[3]....
        /*0088*/ 	.word	0xffffffff


	//   ....[4]....
        /*008c*/ 	.word	0xffffffff


	//   ....[5]....
        /*0090*/ 	.word	0xffffffff


	//   ....[6]....
        /*0094*/ 	.word	0xffffffff


	//   ....[7]....
        /*0098*/ 	.word	0xffffffff


	//   ....[8]....
        /*009c*/ 	.word	0xffffffff


	//   ....[9]....
        /*00a0*/ 	.word	0xffffffff


	//----- nvinfo : EIATTR_COOP_GROUP_INSTR_OFFSETS
	.align		4
.L_105:
        /*00a4*/ 	.byte	0x04, 0x28
        /*00a6*/ 	.short	(.L_107 - .L_106)


	//   ....[0]....
.L_106:
        /*00a8*/ 	.word	0x00000410


	//   ....[1]....
        /*00ac*/ 	.word	0x00000440


	//   ....[2]....
        /*00b0*/ 	.word	0x00000470


	//   ....[3]....
        /*00b4*/ 	.word	0x00000480


	//   ....[4]....
        /*00b8*/ 	.word	0x000004b0


	//   ....[5]....
        /*00bc*/ 	.word	0x000004c0


	//   ....[6]....
        /*00c0*/ 	.word	0x000004f0


	//   ....[7]....
        /*00c4*/ 	.word	0x00000500


	//   ....[8]....
        /*00c8*/ 	.word	0x00000530


	//   ....[9]....
        /*00cc*/ 	.word	0x00000540


	//----- nvinfo : EIATTR_VRC_CTA_INIT_COUNT
	.align		4
.L_107:
        /*00d0*/ 	.byte	0x02, 0x4a
	.zero		1
	.zero		1


	//----- nvinfo : EIATTR_EXIT_INSTR_OFFSETS
	.align		4
        /*00d4*/ 	.byte	0x04, 0x1c
        /*00d6*/ 	.short	(.L_109 - .L_108)


	//   ....[0]....
.L_108:
        /*00d8*/ 	.word	0x00000040


	//   ....[1]....
        /*00dc*/ 	.word	0x00000790


	//----- nvinfo : EIATTR_CRS_STACK_SIZE
	.align		4
.L_109:
        /*00e0*/ 	.byte	0x04, 0x1e
        /*00e2*/ 	.short	(.L_111 - .L_110)
.L_110:
        /*00e4*/ 	.word	0x00000000


	//----- nvinfo : EIATTR_CBANK_PARAM_SIZE
	.align		4
.L_111:
        /*00e8*/ 	.byte	0x03, 0x19
        /*00ea*/ 	.short	0x0028


	//----- nvinfo : EIATTR_PARAM_CBANK
	.align		4
        /*00ec*/ 	.byte	0x04, 0x0a
        /*00ee*/ 	.short	(.L_113 - .L_112)
	.align		4
.L_112:
        /*00f0*/ 	.word	index@(.nv.constant0.CalDsAndDbKernel)
        /*00f4*/ 	.short	0x0380
        /*00f6*/ 	.short	0x0028


	//----- nvinfo : EIATTR_SW_WAR
	.align		4
.L_113:
        /*00f8*/ 	.byte	0x04, 0x36
        /*00fa*/ 	.short	(.L_115 - .L_114)
.L_114:
        /*00fc*/ 	.word	0x00000008
.L_115:


//--------------------- .nv.callgraph             --------------------------
	.section	.nv.callgraph,"",@"SHT_CUDA_CALLGRAPH"
	.align	4
	.sectionentsize	8
	.align		4
        /*0000*/ 	.word	0x00000000
	.align		4
        /*0004*/ 	.word	0xffffffff
	.align		4
        /*0008*/ 	.word	0x00000000
	.align		4
        /*000c*/ 	.word	0xfffffffe
	.align		4
        /*0010*/ 	.word	0x00000000
	.align		4
        /*0014*/ 	.word	0xfffffffd
	.align		4
        /*0018*/ 	.word	0x00000000
	.align		4
        /*001c*/ 	.word	0xfffffffc


//--------------------- .text.InputPropKernel     --------------------------
	.section	.text.InputPropKernel,"ax",@progbits
	.align	128
        .global         InputPropKernel
        .type           InputPropKernel,@function
        .size           InputPropKernel,(.L_x_42 - InputPropKernel)
        .other          InputPropKernel,@"STO_CUDA_ENTRY STV_DEFAULT"
InputPropKernel:
.text.InputPropKernel:
[----:B------:R-:W-:Y:S08]  /*0000*/  LDC R1, c[0x0][0x37c] ;  /* 0x0000df00ff017b82 */ /* 0x000ff00000000800 */
[----:B------:R-:W0:Y:S08]  /*0010*/  S2UR UR4, SR_CTAID.X ;  /* 0x00000000000479c3 */ /* 0x000e300000002500 */
[----:B------:R-:W0:Y:S02]  /*0020*/  LDC R0, c[0x0][0x380] ;  /* 0x0000e000ff007b82 */ /* 0x000e240000000800 */
[----:B0-----:R-:W-:-:S13]  /*0030*/  ISETP.LE.AND P0, PT, R0, UR4, PT ;  /* 0x0000000400007c0c */ /* 0x001fda000bf03270 */
[----:B------:R-:W-:Y:S05]  /*0040*/  @P0 EXIT ;  /* 0x000000000000094d */ /* 0x000fea0003800000 */
[----:B------:R-:W0:Y:S01]  /*0050*/  LDCU UR5, c[0x0][0x384] ;  /* 0x00007080ff0577ac */ /* 0x000e220008000800 */
[----:B------:R-:W-:Y:S01]  /*0060*/  HFMA2 R2, -RZ, RZ, 0, 5.9604644775390625e-08 ;  /* 0x00000001ff027431 */ /* 0x000fe200000001ff */
[----:B------:R-:W1:Y:S01]  /*0070*/  LDCU UR7, c[0x0][0x360] ;  /* 0x00006c00ff0777ac */ /* 0x000e620008000800 */
[----:B0-----:R-:W0:Y:S08]  /*0080*/  I2F.F64 R4, UR5 ;  /* 0x0000000500047d12 */ /* 0x001e300008201c00 */
[----:B0-----:R-:W0:Y:S02]  /*0090*/  MUFU.RCP64H R3, R5 ;  /* 0x0000000500037308 */ /* 0x001e240000001800 */
[----:B0-----:R-:W-:-:S08]  /*00a0*/  DFMA R6, -R4, R2, 1 ;  /* 0x3ff000000406742b */ /* 0x001fd00000000102 */
[----:B------:R-:W-:-:S08]  /*00b0*/  DFMA R6, R6, R6, R6 ;  /* 0x000000060606722b */ /* 0x000fd00000000006 */
[----:B------:R-:W-:-:S08]  /*00c0*/  DFMA R6, R2, R6, R2 ;  /* 0x000000060206722b */ /* 0x000fd00000000002 */
[----:B------:R-:W-:-:S08]  /*00d0*/  DFMA R2, -R4, R6, 1 ;  /* 0x3ff000000402742b */ /* 0x000fd00000000106 */
[----:B------:R-:W-:-:S08]  /*00e0*/  DFMA R2, R6, R2, R6 ;  /* 0x000000020602722b */ /* 0x000fd00000000006 */
[----:B------:R-:W-:-:S08]  /*00f0*/  DMUL R6, R2, 2 ;  /* 0x4000000002067828 */ /* 0x000fd00000000000 */
[----:B------:R-:W-:-:S08]  /*0100*/  DFMA R8, -R4, R6, 2 ;  /* 0x400000000408742b */ /* 0x000fd00000000106 */
[----:B------:R-:W-:-:S10]  /*0110*/  DFMA R2, R2, R8, R6 ;  /* 0x000000080202722b */ /* 0x000fd40000000006 */
[----:B------:R-:W-:-:S05]  /*0120*/  FFMA R0, RZ, R5, R3 ;  /* 0x00000005ff007223 */ /* 0x000fca0000000003 */
[----:B------:R-:W-:Y:S01]  /*0130*/  FSETP.GT.AND P0, PT, |R0|, 1.469367938527859385e-39, PT ;  /* 0x001000000000780b */ /* 0x000fe20003f04200 */
[----:B------:R-:W-:-:S12]  /*0140*/  IMAD.U32 R0, RZ, RZ, UR4 ;  /* 0x00000004ff007e24 */ /* 0x000fd8000f8e00ff */
[----:B-1----:R-:W-:Y:S05]  /*0150*/  @P0 BRA `(.L_x_0) ;  /* 0x0000000000080947 */ /* 0x002fea0003800000 */
[----:B------:R-:W-:-:S07]  /*0160*/  MOV R6, 0x180 ;  /* 0x0000018000067802 */ /* 0x000fce0000000f00 */
[----:B------:R-:W-:Y:S05]  /*0170*/  CALL.REL.NOINC `($__internal_1_$__cuda_sm20_div_rn_f64_full) ;  /* 0x0000002400387944 */ /* 0x000fea0003c00000 */
.L_x_0:
[----:B------:R-:W0:Y:S01]  /*0180*/  MUFU.RCP64H R7, R5 ;  /* 0x0000000500077308 */ /* 0x000e220000001800 */
[----:B------:R-:W-:Y:S01]  /*0190*/  IADD3 R6, PT, PT, R5, 0x300402, RZ ;  /* 0x0030040205067810 */ /* 0x000fe20007ffe0ff */
[----:B------:R-:W1:Y:S03]  /*01a0*/  LDCU UR4, c[0x0][0x384] ;  /* 0x00007080ff0477ac */ /* 0x000e660008000800 */
[----:B------:R-:W-:Y:S01]  /*01b0*/  FSETP.GEU.AND P0, PT, |R6|, 5.8789094863358348022e-39, PT ;  /* 0x004004020600780b */ /* 0x000fe20003f0e200 */
[----:B------:R-:W2:Y:S01]  /*01c0*/  LDCU.64 UR8, c[0x0][0x358] ;  /* 0x00006b00ff0877ac */ /* 0x000ea20008000a00 */
[----:B0-----:R-:W-:Y:S01]  /*01d0*/  DFMA R8, -R4, R6, 1 ;  /* 0x3ff000000408742b */ /* 0x001fe20000000106 */
[----:B-1----:R-:W-:-:S04]  /*01e0*/  UIADD3 UR4, UPT, UPT, UR4, 0x3, URZ ;  /* 0x0000000304047890 */ /* 0x002fc8000fffe0ff */
[----:B------:R-:W-:-:S03]  /*01f0*/  USHF.R.S32.HI UR5, URZ, 0x1f, UR4 ;  /* 0x0000001fff057899 */ /* 0x000fc60008011404 */
[----:B------:R-:W-:Y:S01]  /*0200*/  DFMA R8, R8, R8, R8 ;  /* 0x000000080808722b */ /* 0x000fe20000000008 */
[----:B------:R-:W-:-:S04]  /*0210*/  ULEA.HI UR5, UR5, UR4, URZ, 0x2 ;  /* 0x0000000405057291 */ /* 0x000fc8000f8f10ff */
[----:B------:R-:W-:-:S03]  /*0220*/  USHF.R.S32.HI UR5, URZ, 0x2, UR5 ;  /* 0x00000002ff057899 */ /* 0x000fc60008011405 */
[----:B------:R-:W-:-:S08]  /*0230*/  DFMA R8, R6, R8, R6 ;  /* 0x000000080608722b */ /* 0x000fd00000000006 */
[----:B------:R-:W-:-:S08]  /*0240*/  DFMA R12, -R4, R8, 1 ;  /* 0x3ff00000040c742b */ /* 0x000fd00000000108 */
[----:B------:R-:W-:Y:S01]  /*0250*/  DFMA R12, R8, R12, R8 ;  /* 0x0000000c080c722b */ /* 0x000fe20000000008 */
[----:B--2---:R-:W-:Y:S10]  /*0260*/  @P0 BRA `(.L_x_1) ;  /* 0x0000000000100947 */ /* 0x004ff40003800000 */
[----:B------:R-:W-:-:S05]  /*0270*/  LOP3.LUT R6, R5, 0x7fffffff, RZ, 0xc0, !PT ;  /* 0x7fffffff05067812 */ /* 0x000fca00078ec0ff */
[----:B------:R-:W-:Y:S01]  /*0280*/  VIADD R10, R6, 0xfff00000 ;  /* 0xfff00000060a7836 */ /* 0x000fe20000000000 */
[----:B------:R-:W-:-:S07]  /*0290*/  MOV R6, 0x2b0 ;  /* 0x000002b000067802 */ /* 0x000fce0000000f00 */
[----:B------:R-:W-:Y:S05]  /*02a0*/  CALL.REL.NOINC `($__internal_0_$__cuda_sm20_dblrcp_rn_slowpath_v3) ;  /* 0x0000002000507944 */ /* 0x000fea0003c00000 */
.L_x_1:
[----:B------:R-:W0:Y:S01]  /*02b0*/  S2R R4, SR_TID.X ;  /* 0x0000000000047919 */ /* 0x000e220000002100 */
[----:B------:R-:W-:Y:S01]  /*02c0*/  BSSY.RECONVERGENT B0, `(.L_x_2) ;  /* 0x0000162000007945 */ /* 0x000fe20003800200 */
[----:B------:R-:W-:Y:S01]  /*02d0*/  MOV R5, RZ ;  /* 0x000000ff00057202 */ /* 0x000fe20000000f00 */
[----:B--2---:R-:W-:Y:S01]  /*02e0*/  IMAD.MOV.U32 R27, RZ, RZ, RZ ;  /* 0x000000ffff1b7224 */ /* 0x004fe200078e00ff */
[----:B------:R-:W-:Y:S01]  /*02f0*/  MOV R6, 0x0 ;  /* 0x0000000000067802 */ /* 0x000fe20000000f00 */
[----:B------:R-:W-:Y:S01]  /*0300*/  IMAD.MOV.U32 R7, RZ, RZ, -0x80000000 ;  /* 0x80000000ff077424 */ /* 0x000fe200078e00ff */
[----:B0-----:R-:W-:-:S13]  /*0310*/  ISETP.GE.AND P0, PT, R4, UR5, PT ;  /* 0x0000000504007c0c */ /* 0x001fda000bf06270 */
[----:B------:R-:W-:Y:S05]  /*0320*/  @P0 BRA `(.L_x_3) ;  /* 0x0000000c00000947 */ /* 0x000fea0003800000 */
[----:B------:R-:W-:Y:S01]  /*0330*/  MOV R6, R4 ;  /* 0x0000000400067202 */ /* 0x000fe20000000f00 */
[----:B------:R-:W-:Y:S01]  /*0340*/  IMAD.MOV.U32 R27, RZ, RZ, RZ ;  /* 0x000000ffff1b7224 */ /* 0x000fe200078e00ff */
[----:B------:R-:W-:-:S07]  /*0350*/  CS2R R4, SRZ ;  /* 0x0000000000047805 */ /* 0x000fce000001ff00 */
.L_x_5:
[----:B------:R-:W0:Y:S01]  /*0360*/  LDC R7, c[0x0][0x384] ;  /* 0x0000e100ff077b82 */ /* 0x000e220000000800 */
[----:B------:R-:W-:-:S04]  /*0370*/  SHF.L.U32 R18, R6, 0x2, RZ ;  /* 0x0000000206127819 */ /* 0x000fc800000006ff */
[----:B0-----:R-:W-:-:S13]  /*0380*/  ISETP.GE.AND P0, PT, R18, R7, PT ;  /* 0x000000071200720c */ /* 0x001fda0003f06270 */
[----:B------:R-:W-:Y:S05]  /*0390*/  @P0 BRA `(.L_x_4) ;  /* 0x0000001000180947 */ /* 0x000fea0003800000 */
[----:B------:R-:W0:Y:S01]  /*03a0*/  LDC R8, c[0x0][0x38c] ;  /* 0x0000e300ff087b82 */ /* 0x000e220000000800 */
[----:B------:R-:W-:-:S05]  /*03b0*/  IMAD R11, R0, R7, R18 ;  /* 0x00000007000b7224 */ /* 0x000fca00078e0212 */
[----:B------:R-:W-:Y:S02]  /*03c0*/  IABS R20, R11 ;  /* 0x0000000b00147213 */ /* 0x000fe40000000000 */
[----:B------:R-:W1:Y:S01]  /*03d0*/  LDC R19, c[0x0][0x388] ;  /* 0x0000e200ff137b82 */ /* 0x000e620000000800 */
[-C--:B0-----:R-:W-:Y:S02]  /*03e0*/  IABS R9, R8.reuse ;  /* 0x0000000800097213 */ /* 0x081fe40000000000 */
[----:B------:R-:W-:Y:S02]  /*03f0*/  LOP3.LUT R23, RZ, R8, RZ, 0x33, !PT ;  /* 0x00000008ff177212 */ /* 0x000fe400078e33ff */
[----:B------:R-:W0:Y:S01]  /*0400*/  I2F.RP R10, R9 ;  /* 0x00000009000a7306 */ /* 0x000e220000209400 */
[----:B-1----:R-:W-:-:S07]  /*0410*/  IABS R22, R19 ;  /* 0x0000001300167213 */ /* 0x002fce0000000000 */
[----:B0-----:R-:W0:Y:S02]  /*0420*/  MUFU.RCP R10, R10 ;  /* 0x0000000a000a7308 */ /* 0x001e240000001000 */
[----:B0-----:R-:W-:-:S06]  /*0430*/  VIADD R14, R10, 0xffffffe ;  /* 0x0ffffffe0a0e7836 */ /* 0x001fcc0000000000 */
[----:B------:R0:W1:Y:S02]  /*0440*/  F2I.FTZ.U32.TRUNC.NTZ R15, R14 ;  /* 0x0000000e000f7305 */ /* 0x000064000021f000 */
[----:B0-----:R-:W-:Y:S01]  /*0450*/  HFMA2 R14, -RZ, RZ, 0, 0 ;  /* 0x00000000ff0e7431 */ /* 0x001fe200000001ff */
[----:B-1----:R-:W-:-:S05]  /*0460*/  IADD3 R16, PT, PT, RZ, -R15, RZ ;  /* 0x8000000fff107210 */ /* 0x002fca0007ffe0ff */
[----:B------:R-:W-:Y:S02]  /*0470*/  IMAD R17, R16, R9, RZ ;  /* 0x0000000910117224 */ /* 0x000fe400078e02ff */
[----:B------:R-:W-:Y:S02]  /*0480*/  IMAD.MOV.U32 R16, RZ, RZ, R20 ;  /* 0x000000ffff107224 */ /* 0x000fe400078e0014 */
[----:B------:R-:W-:Y:S02]  /*0490*/  IMAD.HI.U32 R10, R15, R17, R14 ;  /* 0x000000110f0a7227 */ /* 0x000fe400078e000e */
[----:B------:R-:W0:Y:S04]  /*04a0*/  I2F.RP R17, R22 ;  /* 0x0000001600117306 */ /* 0x000e280000209400 */
[----:B------:R-:W-:-:S04]  /*04b0*/  IMAD.HI.U32 R14, R10, R16, RZ ;  /* 0x000000100a0e7227 */ /* 0x000fc800078e00ff */
[----:B------:R-:W-:-:S04]  /*04c0*/  IMAD.MOV R15, RZ, RZ, -R14 ;  /* 0x000000ffff0f7224 */ /* 0x000fc800078e0a0e */
[----:B------:R-:W-:Y:S01]  /*04d0*/  IMAD R16, R9, R15, R16 ;  /* 0x0000000f09107224 */ /* 0x000fe200078e0210 */
[----:B------:R-:W-:Y:S01]  /*04e0*/  LOP3.LUT R15, R11, R8, RZ, 0x3c, !PT ;  /* 0x000000080b0f7212 */ /* 0x000fe200078e3cff */
[----:B0-----:R-:W0:Y:S03]  /*04f0*/  MUFU.RCP R17, R17 ;  /* 0x0000001100117308 */ /* 0x001e260000001000 */
[----:B------:R-:W-:Y:S02]  /*0500*/  ISETP.GT.U32.AND P1, PT, R9, R16, PT ;  /* 0x000000100900720c */ /* 0x000fe40003f24070 */
[----:B------:R-:W-:-:S11]  /*0510*/  ISETP.GE.AND P2, PT, R15, RZ, PT ;  /* 0x000000ff0f00720c */ /* 0x000fd60003f46270 */
[-C--:B------:R-:W-:Y:S01]  /*0520*/  @!P1 IADD3 R16, PT, PT, R16, -R9.reuse, RZ ;  /* 0x8000000910109210 */ /* 0x080fe20007ffe0ff */
[----:B0-----:R-:W-:Y:S01]  /*0530*/  VIADD R24, R17, 0xffffffe ;  /* 0x0ffffffe11187836 */ /* 0x001fe20000000000 */
[----:B------:R-:W-:Y:S02]  /*0540*/  @!P1 IADD3 R14, PT, PT, R14, 0x1, RZ ;  /* 0x000000010e0e9810 */ /* 0x000fe40007ffe0ff */
[----:B------:R-:W-:Y:S01]  /*0550*/  ISETP.GE.U32.AND P0, PT, R16, R9, PT ;  /* 0x000000091000720c */ /* 0x000fe20003f06070 */
[----:B------:R0:W1:Y:S02]  /*0560*/  F2I.FTZ.U32.TRUNC.NTZ R25, R24 ;  /* 0x0000001800197305 */ /* 0x000064000021f000 */
[----:B0-----:R-:W-:-:S10]  /*0570*/  MOV R24, RZ ;  /* 0x000000ff00187202 */ /* 0x001fd40000000f00 */
[----:B------:R-:W-:Y:S01]  /*0580*/  @P0 VIADD R14, R14, 0x1 ;  /* 0x000000010e0e0836 */ /* 0x000fe20000000000 */
[----:B------:R-:W-:Y:S02]  /*0590*/  ISETP.NE.AND P0, PT, R8, RZ, PT ;  /* 0x000000ff0800720c */ /* 0x000fe40003f05270 */
[----:B-1----:R-:W-:Y:S01]  /*05a0*/  IADD3 R15, PT, PT, RZ, -R25, RZ ;  /* 0x80000019ff0f7210 */ /* 0x002fe20007ffe0ff */
[----:B------:R-:W-:-:S04]  /*05b0*/  @!P2 IMAD.MOV R14, RZ, RZ, -R14 ;  /* 0x000000ffff0ea224 */ /* 0x000fc800078e0a0e */
[----:B------:R-:W-:Y:S01]  /*05c0*/  IMAD R15, R15, R22, RZ ;  /* 0x000000160f0f7224 */ /* 0x000fe200078e02ff */
[----:B------:R-:W-:-:S03]  /*05d0*/  SEL R16, R23, R14, !P0 ;  /* 0x0000000e17107207 */ /* 0x000fc60004000000 */
[----:B------:R-:W-:Y:S01]  /*05e0*/  IMAD.HI.U32 R24, R25, R15, R24 ;  /* 0x0000000f19187227 */ /* 0x000fe200078e0018 */
[----:B------:R-:W-:Y:S02]  /*05f0*/  IABS R21, R16 ;  /* 0x0000001000157213 */ /* 0x000fe40000000000 */
[----:B------:R-:W-:Y:S01]  /*0600*/  ISETP.GE.AND P2, PT, R16, RZ, PT ;  /* 0x000000ff1000720c */ /* 0x000fe20003f46270 */
[----:B------:R-:W-:Y:S01]  /*0610*/  VIADD R18, R18, 0x1 ;  /* 0x0000000112127836 */ /* 0x000fe20000000000 */
[----:B------:R-:W-:Y:S01]  /*0620*/  LOP3.LUT R25, RZ, R19, RZ, 0x33, !PT ;  /* 0x00000013ff197212 */ /* 0x000fe200078e33ff */
[----:B------:R-:W-:Y:S01]  /*0630*/  IMAD.HI.U32 R14, R24, R21, RZ ;  /* 0x00000015180e7227 */ /* 0x000fe200078e00ff */
[----:B------:R-:W0:Y:S03]  /*0640*/  LDC.64 R16, c[0x0][0x390] ;  /* 0x0000e400ff107b82 */ /* 0x000e260000000a00 */
[----:B------:R-:W-:-:S04]  /*0650*/  IMAD.MOV R14, RZ, RZ, -R14 ;  /* 0x000000ffff0e7224 */ /* 0x000fc800078e0a0e */
[C---:B------:R-:W-:Y:S02]  /*0660*/  IMAD R21, R22.reuse, R14, R21 ;  /* 0x0000000e16157224 */ /* 0x040fe400078e0215 */
[----:B------:R-:W1:Y:S03]  /*0670*/  LDC.64 R14, c[0x0][0x3b0] ;  /* 0x0000ec00ff0e7b82 */ /* 0x000e660000000a00 */
[----:B------:R-:W-:Y:S01]  /*0680*/  ISETP.GT.U32.AND P1, PT, R22, R21, PT ;  /* 0x000000151600720c */ /* 0x000fe20003f24070 */
[----:B0-----:R-:W-:-:S12]  /*0690*/  IMAD.WIDE R16, R11, 0x4, R16 ;  /* 0x000000040b107825 */ /* 0x001fd800078e0210 */
[----:B------:R-:W-:-:S04]  /*06a0*/  @!P1 IADD3 R21, PT, PT, R21, -R22, RZ ;  /* 0x8000001615159210 */ /* 0x000fc80007ffe0ff */
[----:B------:R-:W-:-:S13]  /*06b0*/  ISETP.GT.U32.AND P1, PT, R22, R21, PT ;  /* 0x000000151600720c */ /* 0x000fda0003f24070 */
[----:B------:R-:W-:Y:S01]  /*06c0*/  @!P1 IMAD.IADD R21, R21, 0x1, -R22 ;  /* 0x0000000115159824 */ /* 0x000fe200078e0a16 */
[----:B------:R-:W-:-:S04]  /*06d0*/  ISETP.NE.AND P1, PT, R19, RZ, PT ;  /* 0x000000ff1300720c */ /* 0x000fc80003f25270 */
[----:B------:R-:W-:Y:S02]  /*06e0*/  @!P2 IADD3 R21, PT, PT, -R21, RZ, RZ ;  /* 0x000000ff1515a210 */ /* 0x000fe40007ffe1ff */
[----:B------:R-:W-:Y:S02]  /*06f0*/  ISETP.GE.AND P2, PT, R18, R7, PT ;  /* 0x000000071200720c */ /* 0x000fe40003f46270 */
[----:B------:R-:W0:Y:S01]  /*0700*/  LDC.64 R18, c[0x0][0x3a0] ;  /* 0x0000e800ff127b82 */ /* 0x000e220000000a00 */
[----:B------:R-:W-:-:S05]  /*0710*/  SEL R21, R25, R21, !P1 ;  /* 0x0000001519157207 */ /* 0x000fca0004800000 */
[----:B-1----:R-:W-:-:S06]  /*0720*/  IMAD.WIDE R20, R21, 0x4, R14 ;  /* 0x0000000415147825 */ /* 0x002fcc00078e020e */
[----:B------:R-:W2:Y:S04]  /*0730*/  LDG.E R20, desc[UR8][R20.64] ;  /* 0x0000000814147981 */ /* 0x000ea8000c1e1900 */
[----:B------:R-:W2:Y:S01]  /*0740*/  LDG.E R21, desc[UR8][R16.64] ;  /* 0x0000000810157981 */ /* 0x000ea2000c1e1900 */
[----:B0-----:R-:W-:Y:S02]  /*0750*/  IMAD.WIDE R28, R0, 0x4, R18 ;  /* 0x00000004001c7825 */ /* 0x001fe400078e0212 */
[----:B------:R-:W0:Y:S03]  /*0760*/  LDC.64 R18, c[0x0][0x398] ;  /* 0x0000e600ff127b82 */ /* 0x000e260000000a00 */
[----:B------:R-:W3:Y:S01]  /*0770*/  LDG.E R26, desc[UR8][R28.64] ;  /* 0x000000081c1a7981 */ /* 0x000ee2000c1e1900 */
[----:B0-----:R-:W-:-:S05]  /*0780*/  IMAD.WIDE R18, R11, 0x4, R18 ;  /* 0x000000040b127825 */ /* 0x001fca00078e0212 */
[----:B------:R-:W3:Y:S01]  /*0790*/  LDG.E R29, desc[UR8][R18.64] ;  /* 0x00000008121d7981 */ /* 0x000ee2000c1e1900 */
[----:B--2---:R-:W-:-:S04]  /*07a0*/  FMUL R21, R21, R20 ;  /* 0x0000001415157220 */ /* 0x004fc80000400000 */
[----:B------:R-:W-:Y:S01]  /*07b0*/  FADD R5, R5, R21 ;  /* 0x0000001505057221 */ /* 0x000fe20000000000 */
[----:B---3--:R-:W-:-:S04]  /*07c0*/  FADD R20, R29, -R26 ;  /* 0x8000001a1d147221 */ /* 0x008fc80000000000 */
[----:B------:R-:W-:Y:S01]  /*07d0*/  FFMA R4, R21, R20, R4 ;  /* 0x0000001415047223 */ /* 0x000fe20000000004 */
[----:B------:R-:W-:Y:S01]  /*07e0*/  FADD R27, R27, R20 ;  /* 0x000000141b1b7221 */ /* 0x000fe20000000000 */
[----:B------:R-:W-:Y:S06]  /*07f0*/  @P2 BRA `(.L_x_4) ;  /* 0x0000000c00002947 */ /* 0x000fec0003800000 */
[----:B------:R-:W-:-:S04]  /*0800*/  IADD3 R21, PT, PT, R11, 0x1, RZ ;  /* 0x000000010b157810 */ /* 0x000fc80007ffe0ff */
[----:B------:R-:W-:Y:S02]  /*0810*/  IABS R28, R21 ;  /* 0x00000015001c7213 */ /* 0x000fe40000000000 */
[----:B------:R-:W-:-:S03]  /*0820*/  LOP3.LUT R21, R21, R8, RZ, 0x3c, !PT ;  /* 0x0000000815157212 */ /* 0x000fc600078e3cff */
[----:B------:R-:W-:Y:S01]  /*0830*/  IMAD.HI.U32 R20, R10, R28, RZ ;  /* 0x0000001c0a147227 */ /* 0x000fe200078e00ff */
[----:B------:R-:W-:-:S03]  /*0840*/  ISETP.GE.AND P4, PT, R21, RZ, PT ;  /* 0x000000ff1500720c */ /* 0x000fc60003f86270 */
[----:B------:R-:W-:-:S04]  /*0850*/  IMAD.MOV R21, RZ, RZ, -R20 ;  /* 0x000000ffff157224 */ /* 0x000fc800078e0a14 */
[----:B------:R-:W-:-:S05]  /*0860*/  IMAD R28, R9, R21, R28 ;  /* 0x00000015091c7224 */ /* 0x000fca00078e021c */
[----:B------:R-:W-:-:S13]  /*0870*/  ISETP.GT.U32.AND P3, PT, R9, R28, PT ;  /* 0x0000001c0900720c */ /* 0x000fda0003f64070 */
[----:B------:R-:W-:Y:S01]  /*0880*/  @!P3 IADD3 R28, PT, PT, R28, -R9, RZ ;  /* 0x800000091c1cb210 */ /* 0x000fe20007ffe0ff */
[----:B------:R-:W-:-:S03]  /*0890*/  @!P3 VIADD R20, R20, 0x1 ;  /* 0x000000011414b836 */ /* 0x000fc60000000000 */
[----:B------:R-:W-:Y:S02]  /*08a0*/  ISETP.GE.U32.AND P2, PT, R28, R9, PT ;  /* 0x000000091c00720c */ /* 0x000fe40003f46070 */
[----:B------:R-:W2:Y:S11]  /*08b0*/  LDG.E R28, desc[UR8][R16.64+0x4] ;  /* 0x00000408101c7981 */ /* 0x000eb6000c1e1900 */
[----:B------:R-:W-:-:S05]  /*08c0*/  @P2 IADD3 R20, PT, PT, R20, 0x1, RZ ;  /* 0x0000000114142810 */ /* 0x000fca0007ffe0ff */
[----:B------:R-:W-:-:S05]  /*08d0*/  @!P4 IMAD.MOV R20, RZ, RZ, -R20 ;  /* 0x000000ffff14c224 */ /* 0x000fca00078e0a14 */
[----:B------:R-:W-:-:S04]  /*08e0*/  SEL R20, R23, R20, !P0 ;  /* 0x0000001417147207 */ /* 0x000fc80004000000 */
[----:B------:R-:W-:Y:S02]  /*08f0*/  IABS R21, R20 ;  /* 0x0000001400157213 */ /* 0x000fe40000000000 */
[----:B------:R-:W-:-:S03]  /*0900*/  ISETP.GE.AND P3, PT, R20, RZ, PT ;  /* 0x000000ff1400720c */ /* 0x000fc60003f66270 */
[----:B------:R-:W-:-:S05]  /*0910*/  IMAD.HI.U32 R20, R24, R21, RZ ;  /* 0x0000001518147227 */ /* 0x000fca00078e00ff */
[----:B------:R-:W-:-:S05]  /*0920*/  IADD3 R20, PT, PT, -R20, RZ, RZ ;  /* 0x000000ff14147210 */ /* 0x000fca0007ffe1ff */
[----:B------:R-:W-:-:S05]  /*0930*/  IMAD R21, R22, R20, R21 ;  /* 0x0000001416157224 */ /* 0x000fca00078e0215 */
[----:B------:R-:W-:-:S13]  /*0940*/  ISETP.GT.U32.AND P2, PT, R22, R21, PT ;  /* 0x000000151600720c */ /* 0x000fda0003f44070 */
[----:B------:R-:W-:-:S05]  /*0950*/  @!P2 IMAD.IADD R21, R21, 0x1, -R22 ;  /* 0x000000011515a824 */ /* 0x000fca00078e0a16 */
[----:B------:R-:W-:-:S13]  /*0960*/  ISETP.GT.U32.AND P2, PT, R22, R21, PT ;  /* 0x000000151600720c */ /* 0x000fda0003f44070 */
[----:B------:R-:W-:-:S05]  /*0970*/  @!P2 IADD3 R21, PT, PT, R21, -R22, RZ ;  /* 0x800000161515a210 */ /* 0x000fca0007ffe0ff */
[----:B------:R-:W-:-:S05]  /*0980*/  @!P3 IMAD.MOV R21, RZ, RZ, -R21 ;  /* 0x000000ffff15b224 */ /* 0x000fca00078e0a15 */
[----:B------:R-:W-:-:S05]  /*0990*/  SEL R21, R25, R21, !P1 ;  /* 0x0000001519157207 */ /* 0x000fca0004800000 */
[----:B------:R-:W-:-:S06]  /*09a0*/  IMAD.WIDE R20, R21, 0x4, R14 ;  /* 0x0000000415147825 */ /* 0x000fcc00078e020e */
[----:B------:R-:W2:Y:S02]  /*09b0*/  LDG.E R21, desc[UR8][R20.64] ;  /* 0x0000000814157981 */ /* 0x000ea4000c1e1900 */
[----:B--2---:R-:W-:Y:S02]  /*09c0*/  FMUL R29, R28, R21 ;  /* 0x000000151c1d7220 */ /* 0x004fe40000400000 */
[----:B------:R-:W2:Y:S02]  /*09d0*/  LDG.E R28, desc[UR8][R18.64+0x4] ;  /* 0x00000408121c7981 */ /* 0x000ea4000c1e1900 */
[----:B------:R-:W-:Y:S01]  /*09e0*/  FADD R5, R5, R29 ;  /* 0x0000001d05057221 */ /* 0x000fe20000000000 */
[----:B--2---:R-:W-:-:S04]  /*09f0*/  FADD R28, -R26, R28 ;  /* 0x0000001c1a1c7221 */ /* 0x004fc80000000100 */
[----:B------:R-:W-:Y:S01]  /*0a00*/  FFMA R4, R29, R28, R4 ;  /* 0x0000001c1d047223 */ /* 0x000fe20000000004 */
[----:B------:R-:W-:Y:S01]  /*0a10*/  FADD R27, R27, R28 ;  /* 0x0000001c1b1b7221 */ /* 0x000fe20000000000 */
[----:B------:R-:W-:-:S05]  /*0a20*/  SHF.L.U32 R28, R6, 0x2, RZ ;  /* 0x00000002061c7819 */ /* 0x000fca00000006ff */
[----:B------:R-:W-:-:S05]  /*0a30*/  VIADD R28, R28, 0x2 ;  /* 0x000000021c1c7836 */ /* 0x000fca0000000000 */
[----:B------:R-:W-:-:S13]  /*0a40*/  ISETP.GE.AND P2, PT, R28, R7, PT ;  /* 0x000000071c00720c */ /* 0x000fda0003f46270 */
[----:B------:R-:W-:Y:S05]  /*0a50*/  @P2 BRA `(.L_x_4) ;  /* 0x0000000800682947 */ /* 0x000fea0003800000 */
        /* <DEDUP_REMOVED lines=38> */
[----:B------:R-:W-:Y:S01]  /*0cc0*/  IADD3 R11, PT, PT, R11, 0x3, RZ ;  /* 0x000000030b0b7810 */ /* 0x000fe20007ffe0ff */
[----:B------:R-:W2:Y:S03]  /*0cd0*/  LDG.E R19, desc[UR8][R18.64+0xc] ;  /* 0x00000c0812137981 */ /* 0x000ea6000c1e1900 */
[----:B------:R-:W-:Y:S01]  /*0ce0*/  IABS R20, R11 ;  /* 0x0000000b00147213 */ /* 0x000fe20000000000 */
[----:B------:R-:W3:Y:S01]  /*0cf0*/  LDG.E R16, desc[UR8][R16.64+0xc] ;  /* 0x00000c0810107981 */ /* 0x000ee2000c1e1900 */
        /* <DEDUP_REMOVED lines=8> */
[----:B------:R-:W-:-:S13]  /*0d80*/  ISETP.GE.U32.AND P2, PT, R20, R9, PT ;  /* 0x000000091400720c */ /* 0x000fda0003f46070 */
        /* <DEDUP_REMOVED lines=15> */
[----:B------:R-:W3:Y:S01]  /*0e80*/  LDG.E R15, desc[UR8][R14.64] ;  /* 0x000000080e0f7981 */ /* 0x000ee2000c1e1900 */
[----:B------:R-:W-:-:S04]  /*0e90*/  IADD3 R6, PT, PT, R6, UR7, RZ ;  /* 0x0000000706067c10 */ /* 0x000fc8000fffe0ff */
[----:B------:R-:W-:Y:S01]  /*0ea0*/  ISETP.GE.AND P0, PT, R6, UR5, PT ;  /* 0x0000000506007c0c */ /* 0x000fe2000bf06270 */
[----:B--2---:R-:W-:-:S04]  /*0eb0*/  FADD R26, -R26, R19 ;  /* 0x000000131a1a7221 */ /* 0x004fc80000000100 */
[----:B------:R-:W-:Y:S01]  /*0ec0*/  FADD R27, R27, R26 ;  /* 0x0000001a1b1b7221 */ /* 0x000fe20000000000 */
[----:B---3--:R-:W-:-:S04]  /*0ed0*/  FMUL R7, R16, R15 ;  /* 0x0000000f10077220 */ /* 0x008fc80000400000 */
[----:B------:R-:W-:Y:S01]  /*0ee0*/  FADD R5, R5, R7 ;  /* 0x0000000705057221 */ /* 0x000fe20000000000 */
[----:B------:R-:W-:Y:S02]  /*0ef0*/  FFMA R4, R7, R26, R4 ;  /* 0x0000001a07047223 */ /* 0x000fe40000000004 */
[----:B------:R-:W-:Y:S05]  /*0f00*/  @!P0 BRA `(.L_x_5) ;  /* 0xfffffff400148947 */ /* 0x000fea000383ffff */
[----:B------:R-:W0:Y:S02]  /*0f10*/  F2F.F64.F32 R6, R4 ;  /* 0x0000000400067310 */ /* 0x000e240000201800 */
[----:B0-----:R-:W-:-:S11]  /*0f20*/  DMUL R6, R6, -0.5 ;  /* 0xbfe0000006067828 */ /* 0x001fd60000000000 */
.L_x_3:
[----:B------:R-:W0:Y:S02]  /*0f30*/  LDC.64 R8, c[0x0][0x3a8] ;  /* 0x0000ea00ff087b82 */ /* 0x000e240000000a00 */
[----:B0-----:R-:W-:-:S05]  /*0f40*/  IMAD.WIDE R8, R0, 0x4, R8 ;  /* 0x0000000400087825 */ /* 0x001fca00078e0208 */
[----:B------:R-:W2:Y:S01]  /*0f50*/  LDG.E R4, desc[UR8][R8.64] ;  /* 0x0000000808047981 */ /* 0x000ea2000c1e1900 */
[----:B------:R-:W-:Y:S02]  /*0f60*/  IMAD.MOV.U32 R17, RZ, RZ, 0x3a2c32e4 ;  /* 0x3a2c32e4ff117424 */ /* 0x000fe400078e00ff */
[C---:B--2---:R-:W-:Y:S01]  /*0f70*/  FMUL R11, |R4|.reuse, 16777216 ;  /* 0x4b800000040b7820 */ /* 0x044fe20000400200 */
[C---:B------:R-:W-:Y:S02]  /*0f80*/  FSETP.GEU.AND P0, PT, |R4|.reuse, 1.175494350822287508e-38, PT ;  /* 0x008000000400780b */ /* 0x040fe40003f0e200 */
[----:B------:R-:W-:Y:S02]  /*0f90*/  FSETP.NEU.AND P2, PT, R4, 1, PT ;  /* 0x3f8000000400780b */ /* 0x000fe40003f4d000 */
[----:B------:R-:W-:Y:S02]  /*0fa0*/  FSEL R11, R11, |R4|, !P0 ;  /* 0x400000040b0b7208 */ /* 0x000fe40004000000 */
[----:B------:R-:W-:-:S03]  /*0fb0*/  FSEL R9, RZ, -24, P0 ;  /* 0xc1c00000ff097808 */ /* 0x000fc60000000000 */
[----:B------:R-:W-:-:S05]  /*0fc0*/  VIADD R10, R11, 0xc0cafb0d ;  /* 0xc0cafb0d0b0a7836 */ /* 0x000fca0000000000 */
[----:B------:R-:W-:-:S04]  /*0fd0*/  LOP3.LUT R10, R10, 0xff800000, RZ, 0xc0, !PT ;  /* 0xff8000000a0a7812 */ /* 0x000fc800078ec0ff */
[-C--:B------:R-:W-:Y:S02]  /*0fe0*/  IADD3 R11, PT, PT, R11, -R10.reuse, RZ ;  /* 0x8000000a0b0b7210 */ /* 0x080fe40007ffe0ff */
[----:B------:R-:W-:-:S03]  /*0ff0*/  I2FP.F32.S32 R10, R10 ;  /* 0x0000000a000a7245 */ /* 0x000fc60000201400 */
[C---:B------:R-:W-:Y:S01]  /*1000*/  FADD R14, R11.reuse, 1 ;  /* 0x3f8000000b0e7421 */ /* 0x040fe20000000000 */
[----:B------:R-:W-:-:S04]  /*1010*/  FADD R15, R11, -1 ;  /* 0xbf8000000b0f7421 */ /* 0x000fc80000000000 */
[----:B------:R-:W-:Y:S01]  /*1020*/  FADD R11, R15, R15 ;  /* 0x0000000f0f0b7221 */ /* 0x000fe20000000000 */
[----:B------:R-:W0:Y:S03]  /*1030*/  MUFU.RCP R14, R14 ;  /* 0x0000000e000e7308 */ /* 0x000e260000001000 */
[----:B0-----:R-:W-:Y:S01]  /*1040*/  FMUL R8, R14, R11 ;  /* 0x0000000b0e087220 */ /* 0x001fe20000400000 */
[----:B------:R-:W-:-:S03]  /*1050*/  FFMA R11, R10, 1.1920928955078125e-07, R9 ;  /* 0x340000000a0b7823 */ /* 0x000fc60000000009 */
[----:B------:R-:W-:Y:S01]  /*1060*/  FADD R16, R15, -R8 ;  /* 0x800000080f107221 */ /* 0x000fe20000000000 */
[CC--:B------:R-:W-:Y:S01]  /*1070*/  FMUL R10, R8.reuse, R8.reuse ;  /* 0x00000008080a7220 */ /* 0x0c0fe20000400000 */
[----:B------:R-:W-:Y:S02]  /*1080*/  FFMA R9, R8, 1.4426950216293334961, R11 ;  /* 0x3fb8aa3b08097823 */ /* 0x000fe4000000000b */
[----:B------:R-:W-:Y:S01]  /*1090*/  FADD R16, R16, R16 ;  /* 0x0000001010107221 */ /* 0x000fe20000000000 */
[C---:B------:R-:W-:Y:S01]  /*10a0*/  FFMA R17, R10.reuse, R17, 0.0032181653659790754318 ;  /* 0x3b52e7db0a117423 */ /* 0x040fe20000000011 */
[----:B------:R-:W-:Y:S02]  /*10b0*/  FADD R11, R11, -R9 ;  /* 0x800000090b0b7221 */ /* 0x000fe40000000000 */
[----:B------:R-:W-:Y:S01]  /*10c0*/  FFMA R15, R15, -R8, R16 ;  /* 0x800000080f0f7223 */ /* 0x000fe20000000010 */
[----:B------:R-:W-:Y:S01]  /*10d0*/  FFMA R17, R10, R17, 0.018033718690276145935 ;  /* 0x3c93bb730a117423 */ /* 0x000fe20000000011 */
[----:B------:R-:W-:-:S02]  /*10e0*/  FFMA R16, R8, 1.4426950216293334961, R11 ;  /* 0x3fb8aa3b08107823 */ /* 0x000fc4000000000b */
[----:B------:R-:W-:Y:S01]  /*10f0*/  FMUL R15, R14, R15 ;  /* 0x0000000f0e0f7220 */ /* 0x000fe20000400000 */
[C---:B------:R-:W-:Y:S01]  /*1100*/  FFMA R17, R10.reuse, R17, 0.12022458761930465698 ;  /* 0x3df6384f0a117423 */ /* 0x040fe20000000011 */
[----:B------:R-:W-:Y:S02]  /*1110*/  MOV R14, 0x391fcb8e ;  /* 0x391fcb8e000e7802 */ /* 0x000fe40000000f00 */
[----:B------:R-:W-:Y:S01]  /*1120*/  FFMA R11, R15, 1.4426950216293334961, R16 ;  /* 0x3fb8aa3b0f0b7823 */ /* 0x000fe20000000010 */
[----:B------:R-:W-:-:S03]  /*1130*/  FMUL R17, R10, R17 ;  /* 0x000000110a117220 */ /* 0x000fc60000400000 */
[----:B------:R-:W-:Y:S01]  /*1140*/  FFMA R10, R8, 1.9251366722983220825e-08, R11 ;  /* 0x32a55e34080a7823 */ /* 0x000fe2000000000b */
[----:B------:R-:W-:-:S04]  /*1150*/  FMUL R11, R17, 3 ;  /* 0x40400000110b7820 */ /* 0x000fc80000400000 */
[----:B------:R-:W-:-:S04]  /*1160*/  FFMA R10, R15, R11, R10 ;  /* 0x0000000b0f0a7223 */ /* 0x000fc8000000000a */
[----:B------:R-:W-:-:S04]  /*1170*/  FFMA R10, R8, R17, R10 ;  /* 0x00000011080a7223 */ /* 0x000fc8000000000a */
[----:B------:R-:W-:-:S04]  /*1180*/  FADD R11, R9, R10 ;  /* 0x0000000a090b7221 */ /* 0x000fc80000000000 */
[----:B------:R-:W-:Y:S01]  /*1190*/  FMUL R8, R11, 3 ;  /* 0x404000000b087820 */ /* 0x000fe20000400000 */
[----:B------:R-:W-:-:S03]  /*11a0*/  FADD R9, -R9, R11 ;  /* 0x0000000b09097221 */ /* 0x000fc60000000100 */
[----:B------:R-:W0:Y:S01]  /*11b0*/  FRND R15, R8 ;  /* 0x00000008000f7307 */ /* 0x000e220000201000 */
[----:B------:R-:W-:Y:S01]  /*11c0*/  FADD R9, R10, -R9 ;  /* 0x800000090a097221 */ /* 0x000fe20000000000 */
[----:B------:R-:W-:Y:S01]  /*11d0*/  FFMA R10, R11, 3, -R8 ;  /* 0x404000000b0a7823 */ /* 0x000fe20000000808 */
[----:B------:R-:W-:-:S03]  /*11e0*/  FSETP.GEU.AND P1, PT, R8, RZ, PT ;  /* 0x000000ff0800720b */ /* 0x000fc60003f2e000 */
[----:B------:R-:W-:Y:S02]  /*11f0*/  FFMA R9, R9, 3, R10 ;  /* 0x4040000009097823 */ /* 0x000fe4000000000a */
[----:B------:R-:W1:Y:S01]  /*1200*/  F2I.NTZ R11, R8 ;  /* 0x00000008000b7305 */ /* 0x000e620000203100 */
[----:B0-----:R-:W-:Y:S01]  /*1210*/  FADD R10, R8, -R15 ;  /* 0x8000000f080a7221 */ /* 0x001fe20000000000 */
[----:B------:R-:W-:-:S03]  /*1220*/  FSETP.GT.AND P0, PT, R15, RZ, PT ;  /* 0x000000ff0f00720b */ /* 0x000fc60003f04000 */
[----:B------:R-:W-:-:S04]  /*1230*/  FADD R9, R9, R10 ;  /* 0x0000000a09097221 */ /* 0x000fc80000000000 */
[C---:B------:R-:W-:Y:S01]  /*1240*/  FFMA R10, R9.reuse, R14, 0.0013391353422775864601 ;  /* 0x3aaf85ed090a7423 */ /* 0x040fe2000000000e */
[----:B------:R-:W-:Y:S02]  /*1250*/  SEL R14, RZ, 0x83000000, P0 ;  /* 0x83000000ff0e7807 */ /* 0x000fe40000000000 */
[----:B------:R-:W-:Y:S01]  /*1260*/  FSETP.GT.AND P0, PT, |R8|, 152, PT ;  /* 0x431800000800780b */ /* 0x000fe20003f04200 */
[----:B------:R-:W-:Y:S01]  /*1270*/  FFMA R10, R9, R10, 0.0096188392490148544312 ;  /* 0x3c1d9856090a7423 */ /* 0x000fe2000000000a */
[----:B-1----:R-:W-:Y:S01]  /*1280*/  LEA R11, R11, -R14, 0x17 ;  /* 0x8000000e0b0b7211 */ /* 0x002fe200078eb8ff */
[----:B------:R-:W-:Y:S02]  /*1290*/  VIADD R15, R14, 0x7f000000 ;  /* 0x7f0000000e0f7836 */ /* 0x000fe40000000000 */
[----:B------:R-:W-:Y:S01]  /*12a0*/  FFMA R10, R9, R10, 0.055503588169813156128 ;  /* 0x3d6357bb090a7423 */ /* 0x000fe2000000000a */
[----:B------:R-:W-:-:S03]  /*12b0*/  IMAD.MOV.U32 R8, RZ, RZ, 0x3f800000 ;  /* 0x3f800000ff087424 */ /* 0x000fc600078e00ff */
[----:B------:R-:W-:-:S04]  /*12c0*/  FFMA R10, R9, R10, 0.24022644758224487305 ;  /* 0x3e75fdec090a7423 */ /* 0x000fc8000000000a */
[----:B------:R-:W-:-:S04]  /*12d0*/  FFMA R10, R9, R10, 0.69314718246459960938 ;  /* 0x3f317218090a7423 */ /* 0x000fc8000000000a */
[----:B------:R-:W-:-:S04]  /*12e0*/  FFMA R10, R9, R10, 1 ;  /* 0x3f800000090a7423 */ /* 0x000fc8000000000a */
[----:B------:R-:W-:-:S04]  /*12f0*/  FMUL R10, R10, R15 ;  /* 0x0000000f0a0a7220 */ /* 0x000fc80000400000 */
[----:B------:R-:W-:Y:S01]  /*1300*/  FMUL R10, R10, R11 ;  /* 0x0000000b0a0a7220 */ /* 0x000fe20000400000 */
[----:B------:R-:W-:Y:S01]  /*1310*/  @P0 FSEL R10, RZ, +INF , !P1 ;  /* 0x7f800000ff0a0808 */ /* 0x000fe20004800000 */
[----:B------:R-:W-:Y:S06]  /*1320*/  @!P2 BRA `(.L_x_6) ;  /* 0x000000000028a947 */ /* 0x000fec0003800000 */
[----:B------:R-:W-:-:S13]  /*1330*/  FSETP.NAN.AND P0, PT, |R4|, |R4|, PT ;  /* 0x400000040400720b */ /* 0x000fda0003f08200 */
[----:B------:R-:W-:Y:S01]  /*1340*/  @P0 FADD R8, R4, 3 ;  /* 0x4040000004080421 */ /* 0x000fe20000000000 */
[----:B------:R-:W-:Y:S06]  /*1350*/  @P0 BRA `(.L_x_6) ;  /* 0x00000000001c0947 */ /* 0x000fec0003800000 */
[----:B------:R-:W-:-:S04]  /*1360*/  FSETP.NEU.AND P0, PT, |R4|, +INF , PT ;  /* 0x7f8000000400780b */ /* 0x000fc80003f0d200 */
[----:B------:R-:W-:-:S13]  /*1370*/  FSETP.NEU.AND P0, PT, R4, RZ, P0 ;  /* 0x000000ff0400720b */ /* 0x000fda000070d000 */
[----:B------:R-:W-:Y:S01]  /*1380*/  @!P0 FADD R8, R4, R4 ;  /* 0x0000000404088221 */ /* 0x000fe20000000000 */
[----:B------:R-:W-:Y:S06]  /*1390*/  @!P0 BRA `(.L_x_6) ;  /* 0x00000000000c8947 */ /* 0x000fec0003800000 */
[----:B------:R-:W-:Y:S02]  /*13a0*/  FSETP.GEU.AND P0, PT, R4, RZ, PT ;  /* 0x000000ff0400720b */ /* 0x000fe40003f0e000 */
[----:B------:R-:W-:-:S11]  /*13b0*/  MOV R8, R10 ;  /* 0x0000000a00087202 */ /* 0x000fd60000000f00 */
[----:B------:R-:W-:-:S07]  /*13c0*/  @!P0 FADD R8, -R10, -RZ ;  /* 0x800000ff0a088221 */ /* 0x000fce0000000100 */
.L_x_6:
[----:B------:R-:W0:Y:S02]  /*13d0*/  F2F.F64.F32 R8, R8 ;  /* 0x0000000800087310 */ /* 0x000e240000201800 */
[----:B0-----:R-:W-:Y:S01]  /*13e0*/  DMUL R6, R8, R6 ;  /* 0x0000000608067228 */ /* 0x001fe20000000000 */
[----:B------:R-:W-:Y:S10]  /*13f0*/  BRA `(.L_x_7) ;  /* 0x0000000400387947 */ /* 0x000ff40003800000 */
.L_x_4:
[----:B------:R-:W0:Y:S02]  /*1400*/  LDC.64 R6, c[0x0][0x3a8] ;  /* 0x0000ea00ff067b82 */ /* 0x000e240000000a00 */
[----:B0-----:R-:W-:-:S06]  /*1410*/  IMAD.WIDE R6, R0, 0x4, R6 ;  /* 0x0000000400067825 */ /* 0x001fcc00078e0206 */
[----:B------:R-:W2:Y:S02]  /*1420*/  LDG.E R6, desc[UR8][R6.64] ;  /* 0x0000000806067981 */ /* 0x000ea4000c1e1900 */
[C---:B--2---:R-:W-:Y:S01]  /*1430*/  FMUL R9, |R6|.reuse, 16777216 ;  /* 0x4b80000006097820 */ /* 0x044fe20000400200 */
[C---:B------:R-:W-:Y:S02]  /*1440*/  FSETP.GEU.AND P0, PT, |R6|.reuse, 1.175494350822287508e-38, PT ;  /* 0x008000000600780b */ /* 0x040fe40003f0e200 */
[----:B------:R-:W-:Y:S02]  /*1450*/  FSETP.NEU.AND P2, PT, R6, 1, PT ;  /* 0x3f8000000600780b */ /* 0x000fe40003f4d000 */
[----:B------:R-:W-:-:S05]  /*1460*/  FSEL R9, R9, |R6|, !P0 ;  /* 0x4000000609097208 */ /* 0x000fca0004000000 */
[----:B------:R-:W-:-:S05]  /*1470*/  VIADD R8, R9, 0xc0cafb0d ;  /* 0xc0cafb0d09087836 */ /* 0x000fca0000000000 */
[----:B------:R-:W-:Y:S02]  /*1480*/  LOP3.LUT R10, R8, 0xff800000, RZ, 0xc0, !PT ;  /* 0xff800000080a7812 */ /* 0x000fe400078ec0ff */
[----:B------:R-:W-:Y:S02]  /*1490*/  FSEL R8, RZ, -24, P0 ;  /* 0xc1c00000ff087808 */ /* 0x000fe40000000000 */
[----:B------:R-:W-:-:S05]  /*14a0*/  IADD3 R9, PT, PT, R9, -R10, RZ ;  /* 0x8000000a09097210 */ /* 0x000fca0007ffe0ff */
[C---:B------:R-:W-:Y:S01]  /*14b0*/  FADD R11, R9.reuse, 1 ;  /* 0x3f800000090b7421 */ /* 0x040fe20000000000 */
[----:B------:R-:W-:Y:S01]  /*14c0*/  FADD R14, R9, -1 ;  /* 0xbf800000090e7421 */ /* 0x000fe20000000000 */
[----:B------:R-:W-:-:S03]  /*14d0*/  I2FP.F32.S32 R9, R10 ;  /* 0x0000000a00097245 */ /* 0x000fc60000201400 */
[----:B------:R-:W-:Y:S01]  /*14e0*/  FADD R16, R14, R14 ;  /* 0x0000000e0e107221 */ /* 0x000fe20000000000 */
[----:B------:R-:W0:Y:S01]  /*14f0*/  MUFU.RCP R11, R11 ;  /* 0x0000000b000b7308 */ /* 0x000e220000001000 */
[----:B------:R-:W-:Y:S02]  /*1500*/  FFMA R10, R9, 1.1920928955078125e-07, R8 ;  /* 0x34000000090a7823 */ /* 0x000fe40000000008 */
[----:B0-----:R-:W-:Y:S01]  /*1510*/  FMUL R7, R11, R16 ;  /* 0x000000100b077220 */ /* 0x001fe20000400000 */
[----:B------:R-:W-:-:S03]  /*1520*/  IMAD.MOV.U32 R16, RZ, RZ, 0x3a2c32e4 ;  /* 0x3a2c32e4ff107424 */ /* 0x000fc600078e00ff */
        /* <DEDUP_REMOVED lines=33> */
[----:B------:R-:W-:Y:S02]  /*1740*/  FFMA R9, R8, R9, 0.0096188392490148544312 ;  /* 0x3c1d985608097423 */ /* 0x000fe40000000009 */
[----:B------:R-:W-:Y:S01]  /*1750*/  VIADD R14, R11, 0x7f000000 ;  /* 0x7f0000000b0e7836 */ /* 0x000fe20000000000 */
[----:B-1----:R-:W-:Y:S01]  /*1760*/  LEA R11, R10, -R11, 0x17 ;  /* 0x8000000b0a0b7211 */ /* 0x002fe200078eb8ff */
[----:B------:R-:W-:Y:S01]  /*1770*/  FFMA R9, R8, R9, 0.055503588169813156128 ;  /* 0x3d6357bb08097423 */ /* 0x000fe20000000009 */
[----:B------:R-:W-:-:S03]  /*1780*/  MOV R10, 0x3f800000 ;  /* 0x3f800000000a7802 */ /* 0x000fc60000000f00 */
[----:B------:R-:W-:-:S04]  /*1790*/  FFMA R9, R8, R9, 0.24022644758224487305 ;  /* 0x3e75fdec08097423 */ /* 0x000fc80000000009 */
[----:B------:R-:W-:-:S04]  /*17a0*/  FFMA R9, R8, R9, 0.69314718246459960938 ;  /* 0x3f31721808097423 */ /* 0x000fc80000000009 */
[----:B------:R-:W-:-:S04]  /*17b0*/  FFMA R9, R8, R9, 1 ;  /* 0x3f80000008097423 */ /* 0x000fc80000000009 */
[----:B------:R-:W-:Y:S02]  /*17c0*/  FMUL R14, R9, R14 ;  /* 0x0000000e090e7220 */ /* 0x000fe40000400000 */
[----:B------:R0:W1:Y:S02]  /*17d0*/  F2F.F64.F32 R8, R4 ;  /* 0x0000000400087310 */ /* 0x0000640000201800 */
        /* <DEDUP_REMOVED lines=10> */
[----:B------:R-:W-:Y:S01]  /*1880*/  FSETP.GEU.AND P0, PT, R6, RZ, PT ;  /* 0x000000ff0600720b */ /* 0x000fe20003f0e000 */
[----:B------:R-:W-:-:S12]  /*1890*/  IMAD.MOV.U32 R10, RZ, RZ, R11 ;  /* 0x000000ffff0a7224 */ /* 0x000fd800078e000b */
[----:B------:R-:W-:-:S07]  /*18a0*/  @!P0 FADD R10, -R11, -RZ ;  /* 0x800000ff0b0a8221 */ /* 0x000fce0000000100 */
.L_x_8:
[----:B------:R-:W2:Y:S01]  /*18b0*/  F2F.F64.F32 R6, R10 ;  /* 0x0000000a00067310 */ /* 0x000ea20000201800 */
[----:B-1----:R-:W-:-:S08]  /*18c0*/  DMUL R8, R8, -0.5 ;  /* 0xbfe0000008087828 */ /* 0x002fd00000000000 */
[----:B--2---:R-:W-:-:S11]  /*18d0*/  DMUL R6, R6, R8 ;  /* 0x0000000806067228 */ /* 0x004fd60000000000 */
.L_x_7:
[----:B------:R-:W-:Y:S05]  /*18e0*/  BSYNC.RECONVERGENT B0 ;  /* 0x0000000000007941 */ /* 0x000fea0003800200 */
.L_x_2:
[----:B------:R-:W1:Y:S01]  /*18f0*/  F2F.F32.F64 R6, R6 ;  /* 0x0000000600067310 */ /* 0x000e620000301000 */
[----:B------:R-:W-:Y:S01]  /*1900*/  FMUL R27, R27, -2 ;  /* 0xc00000001b1b7820 */ /* 0x000fe20000400000 */
[----:B0-----:R-:W0:Y:S01]  /*1910*/  SHFL.DOWN PT, R4, R5, 0x10, 0x1f ;  /* 0x0a001f0005047f89 */ /* 0x001e2200000e0000 */
[----:B------:R-:W-:-:S03]  /*1920*/  UISETP.GE.U32.AND UP0, UPT, UR7, 0x40, UPT ;  /* 0x000000400700788c */ /* 0x000fc6000bf06070 */
[----:B------:R-:W2:Y:S01]  /*1930*/  SHFL.DOWN PT, R8, R27, 0x10, 0x1f ;  /* 0x0a001f001b087f89 */ /* 0x000ea200000e0000 */
[----:B------:R-:W3:Y:S03]  /*1940*/  S2R R23, SR_TID.X ;  /* 0x0000000000177919 */ /* 0x000ee60000002100 */
[----:B-1----:R-:W1:Y:S01]  /*1950*/  SHFL.DOWN PT, R9, R6, 0x10, 0x1f ;  /* 0x0a001f0006097f89 */ /* 0x002e6200000e0000 */
[----:B0-----:R-:W-:Y:S01]  /*1960*/  FADD R4, R4, R5 ;  /* 0x0000000504047221 */ /* 0x001fe20000000000 */
[----:B--2---:R-:W-:-:S04]  /*1970*/  FADD R8, R27, R8 ;  /* 0x000000081b087221 */ /* 0x004fc80000000000 */
[----:B------:R-:W0:Y:S04]  /*1980*/  SHFL.DOWN PT, R11, R4, 0x8, 0x1f ;  /* 0x09001f00040b7f89 */ /* 0x000e2800000e0000 */
[----:B------:R-:W2:Y:S01]  /*1990*/  SHFL.DOWN PT, R15, R8, 0x8, 0x1f ;  /* 0x09001f00080f7f89 */ /* 0x000ea200000e0000 */
[----:B-1----:R-:W-:Y:S01]  /*19a0*/  FADD R9, R6, R9 ;  /* 0x0000000906097221 */ /* 0x002fe20000000000 */
[----:B---3--:R-:W-:-:S04]  /*19b0*/  LOP3.LUT P0, RZ, R23, 0x1f, RZ, 0xc0, !PT ;  /* 0x0000001f17ff7812 */ /* 0x008fc8000780c0ff */
[----:B------:R-:W1:Y:S01]  /*19c0*/  SHFL.DOWN PT, R10, R9, 0x8, 0x1f ;  /* 0x09001f00090a7f89 */ /* 0x000e6200000e0000 */
[----:B0-----:R-:W-:-:S08]  /*19d0*/  FADD R11, R4, R11 ;  /* 0x0000000b040b7221 */ /* 0x001fd00000000000 */
[----:B------:R-:W0:Y:S01]  /*19e0*/  @!P0 S2R R16, SR_CgaCtaId ;  /* 0x0000000000108919 */ /* 0x000e220000008800 */
[----:B--2---:R-:W-:Y:S01]  /*19f0*/  FADD R15, R8, R15 ;  /* 0x0000000f080f7221 */ /* 0x004fe20000000000 */
[----:B------:R-:W2:Y:S04]  /*1a00*/  SHFL.DOWN PT, R6, R11, 0x4, 0x1f ;  /* 0x08801f000b067f89 */ /* 0x000ea800000e0000 */
[----:B------:R-:W3:Y:S01]  /*1a10*/  SHFL.DOWN PT, R14, R15, 0x4, 0x1f ;  /* 0x08801f000f0e7f89 */ /* 0x000ee200000e0000 */
[----:B-1----:R-:W-:-:S05]  /*1a20*/  FADD R10, R9, R10 ;  /* 0x0000000a090a7221 */ /* 0x002fca0000000000 */
[----:B------:R-:W1:Y:S01]  /*1a30*/  SHFL.DOWN PT, R5, R10, 0x4, 0x1f ;  /* 0x08801f000a057f89 */ /* 0x000e6200000e0000 */
[----:B--2---:R-:W-:Y:S01]  /*1a40*/  FADD R6, R11, R6 ;  /* 0x000000060b067221 */ /* 0x004fe20000000000 */
[----:B---3--:R-:W-:-:S04]  /*1a50*/  FADD R14, R15, R14 ;  /* 0x0000000e0f0e7221 */ /* 0x008fc80000000000 */
[----:B------:R-:W2:Y:S01]  /*1a60*/  SHFL.DOWN PT, R7, R6, 0x2, 0x1f ;  /* 0x08401f0006077f89 */ /* 0x000ea200000e0000 */
[----:B------:R-:W-:-:S03]  /*1a70*/  @!P0 MOV R15, 0x400 ;  /* 0x00000400000f8802 */ /* 0x000fc60000000f00 */
[----:B------:R-:W3:Y:S01]  /*1a80*/  SHFL.DOWN PT, R9, R14, 0x2, 0x1f ;  /* 0x08401f000e097f89 */ /* 0x000ee200000e0000 */
[----:B-1----:R-:W-:-:S05]  /*1a90*/  FADD R5, R10, R5 ;  /* 0x000000050a057221 */ /* 0x002fca0000000000 */
[----:B------:R-:W1:Y:S01]  /*1aa0*/  SHFL.DOWN PT, R4, R5, 0x2, 0x1f ;  /* 0x08401f0005047f89 */ /* 0x000e6200000e0000 */
[----:B--2---:R-:W-:Y:S01]  /*1ab0*/  FADD R7, R6, R7 ;  /* 0x0000000706077221 */ /* 0x004fe20000000000 */
[----:B0-----:R-:W-:Y:S01]  /*1ac0*/  @!P0 LEA R6, R16, R15, 0x18 ;  /* 0x0000000f10068211 */ /* 0x001fe200078ec0ff */
[----:B---3--:R-:W-:-:S03]  /*1ad0*/  FADD R9, R14, R9 ;  /* 0x000000090e097221 */ /* 0x008fc60000000000 */
[----:B------:R-:W0:Y:S04]  /*1ae0*/  SHFL.DOWN PT, R8, R7, 0x1, 0x1f ;  /* 0x08201f0007087f89 */ /* 0x000e2800000e0000 */
[----:B------:R-:W2:Y:S01]  /*1af0*/  SHFL.DOWN PT, R10, R9, 0x1, 0x1f ;  /* 0x08201f00090a7f89 */ /* 0x000ea200000e0000 */
[----:B-1----:R-:W-:Y:S01]  /*1b00*/  FADD R4, R5, R4 ;  /* 0x0000000405047221 */ /* 0x002fe20000000000 */
[----:B------:R-:W-:-:S04]  /*1b10*/  @!P0 SHF.R.U32.HI R5, RZ, 0x5, R23 ;  /* 0x00000005ff058819 */ /* 0x000fc80000011617 */
[----:B------:R-:W1:Y:S01]  /*1b20*/  SHFL.DOWN PT, R11, R4, 0x1, 0x1f ;  /* 0x08201f00040b7f89 */ /* 0x000e6200000e0000 */
[----:B------:R-:W-:Y:S02]  /*1b30*/  @!P0 IMAD R5, R5, 0xc, R6 ;  /* 0x0000000c05058824 */ /* 0x000fe400078e0206 */
[----:B0-----:R-:W-:Y:S01]  /*1b40*/  FADD R8, R7, R8 ;  /* 0x0000000807087221 */ /* 0x001fe20000000000 */
[----:B--2---:R-:W-:-:S04]  /*1b50*/  FADD R10, R9, R10 ;  /* 0x0000000a090a7221 */ /* 0x004fc80000000000 */
[----:B------:R0:W-:Y:S04]  /*1b60*/  @!P0 STS [R5+0x4], R8 ;  /* 0x0000040805008388 */ /* 0x0001e80000000800 */
[----:B------:R0:W-:Y:S01]  /*1b70*/  @!P0 STS [R5+0x8], R10 ;  /* 0x0000080a05008388 */ /* 0x0001e20000000800 */
[----:B-1----:R-:W-:-:S05]  /*1b80*/  FADD R6, R4, R11 ;  /* 0x0000000b04067221 */ /* 0x002fca0000000000 */
[----:B------:R0:W-:Y:S01]  /*1b90*/  @!P0 STS [R5], R6 ;  /* 0x0000000605008388 */ /* 0x0001e20000000800 */
[----:B------:R-:W-:Y:S06]  /*1ba0*/  BAR.SYNC.DEFER_BLOCKING 0x0 ;  /* 0x0000000000007b1d */ /* 0x000fec0000010000 */
[----:B------:R-:W-:Y:S05]  /*1bb0*/  BRA.U !UP0, `(.L_x_9) ;  /* 0x00000001086c7547 */ /* 0x000fea000b800000 */
[----:B------:R-:W-:-:S06]  /*1bc0*/  USHF.R.U32.HI UR4, URZ, 0x6, UR7 ;  /* 0x00000006ff047899 */ /* 0x000fcc0008011607 */
[----:B------:R-:W-:-:S07]  /*1bd0*/  MOV R4, UR4 ;  /* 0x0000000400047c02 */ /* 0x000fce0008000f00 */
.L_x_12:
[----:B------:R-:W-:Y:S01]  /*1be0*/  ISETP.GE.U32.AND P0, PT, R23, R4, PT ;  /* 0x000000041700720c */ /* 0x000fe20003f06070 */
[----:B------:R-:W-:Y:S01]  /*1bf0*/  BSSY.RECONVERGENT B0, `(.L_x_10) ;  /* 0x0000015000007945 */ /* 0x000fe20003800200 */
[----:B------:R-:W-:Y:S02]  /*1c00*/  ISETP.GT.U32.AND P1, PT, R4, 0x1, PT ;  /* 0x000000010400780c */ /* 0x000fe40003f24070 */
[----:B------:R-:W-:-:S09]  /*1c10*/  SHF.R.U32.HI R9, RZ, 0x1, R4 ;  /* 0x00000001ff097819 */ /* 0x000fd20000011604 */
[----:B-1----:R-:W-:Y:S05]  /*1c20*/  @P0 BRA `(.L_x_11) ;  /* 0x0000000000440947 */ /* 0x002fea0003800000 */
[----:B0-----:R-:W0:Y:S01]  /*1c30*/  S2R R6, SR_CgaCtaId ;  /* 0x0000000000067919 */ /* 0x001e220000008800 */
[----:B------:R-:W-:-:S04]  /*1c40*/  MOV R5, 0x400 ;  /* 0x0000040000057802 */ /* 0x000fc80000000f00 */
[----:B0-----:R-:W-:-:S05]  /*1c50*/  LEA R6, R6, R5, 0x18 ;  /* 0x0000000506067211 */ /* 0x001fca00078ec0ff */
[----:B------:R-:W-:-:S04]  /*1c60*/  IMAD R5, R23, 0xc, R6 ;  /* 0x0000000c17057824 */ /* 0x000fc800078e0206 */
[----:B------:R-:W-:Y:S01]  /*1c70*/  IMAD R4, R4, 0xc, R5 ;  /* 0x0000000c04047824 */ /* 0x000fe200078e0205 */
[----:B------:R-:W-:Y:S04]  /*1c80*/  LDS R7, [R5] ;  /* 0x0000000005077984 */ /* 0x000fe80000000800 */
[----:B------:R-:W0:Y:S04]  /*1c90*/  LDS R6, [R4] ;  /* 0x0000000004067984 */ /* 0x000e280000000800 */
[----:B------:R-:W-:Y:S04]  /*1ca0*/  LDS R8, [R5+0x4] ;  /* 0x0000040005087984 */ /* 0x000fe80000000800 */
[----:B------:R-:W-:Y:S01]  /*1cb0*/  LDS R10, [R5+0x8] ;  /* 0x00000800050a7984 */ /* 0x000fe20000000800 */
[----:B0-----:R-:W-:-:S05]  /*1cc0*/  FADD R6, R6, R7 ;  /* 0x0000000706067221 */ /* 0x001fca0000000000 */
[----:B------:R-:W-:Y:S04]  /*1cd0*/  STS [R5], R6 ;  /* 0x0000000605007388 */ /* 0x000fe80000000800 */
[----:B------:R-:W0:Y:S02]  /*1ce0*/  LDS R7, [R4+0x4] ;  /* 0x0000040004077984 */ /* 0x000e240000000800 */
[----:B0-----:R-:W-:-:S05]  /*1cf0*/  FADD R8, R7, R8 ;  /* 0x0000000807087221 */ /* 0x001fca0000000000 */
[----:B------:R-:W-:Y:S04]  /*1d00*/  STS [R5+0x4], R8 ;  /* 0x0000040805007388 */ /* 0x000fe80000000800 */
[----:B------:R-:W0:Y:S02]  /*1d10*/  LDS R7, [R4+0x8] ;  /* 0x0000080004077984 */ /* 0x000e240000000800 */
[----:B0-----:R-:W-:-:S05]  /*1d20*/  FADD R10, R7, R10 ;  /* 0x0000000a070a7221 */ /* 0x001fca0000000000 */
[----:B------:R1:W-:Y:S02]  /*1d30*/  STS [R5+0x8], R10 ;  /* 0x0000080a05007388 */ /* 0x0003e40000000800 */
.L_x_11:
[----:B------:R-:W-:Y:S05]  /*1d40*/  BSYNC.RECONVERGENT B0 ;  /* 0x0000000000007941 */ /* 0x000fea0003800200 */
.L_x_10:
[----:B------:R-:W-:Y:S01]  /*1d50*/  MOV R4, R9 ;  /* 0x0000000900047202 */ /* 0x000fe20000000f00 */
[----:B------:R-:W-:Y:S06]  /*1d60*/  @P1 BRA `(.L_x_12) ;  /* 0xfffffffc009c1947 */ /* 0x000fec000383ffff */
.L_x_9:
[----:B------:R-:W2:Y:S01]  /*1d70*/  LDCU UR4, c[0x0][0x384] ;  /* 0x00007080ff0477ac */ /* 0x000ea20008000800 */
[----:B------:R-:W-:Y:S01]  /*1d80*/  BSSY.RECONVERGENT B0, `(.L_x_13) ;  /* 0x0000060000007945 */ /* 0x000fe20003800200 */
[----:B------:R-:W3:Y:S01]  /*1d90*/  LDCU UR10, c[0x0][0x384] ;  /* 0x00007080ff0a77ac */ /* 0x000ee20008000800 */
[----:B------:R-:W-:Y:S01]  /*1da0*/  BAR.SYNC.DEFER_BLOCKING 0x0 ;  /* 0x0000000000007b1d */ /* 0x000fe20000010000 */
[----:B--2---:R-:W-:-:S13]  /*1db0*/  ISETP.GE.AND P0, PT, R23, UR4, PT ;  /* 0x0000000417007c0c */ /* 0x004fda000bf06270 */
[----:B---3--:R-:W-:Y:S05]  /*1dc0*/  @P0 BRA `(.L_x_14) ;  /* 0x00000004006c0947 */ /* 0x008fea0003800000 */
[----:B01----:R-:W0:Y:S08]  /*1dd0*/  LDC.64 R4, c[0x0][0x3a8] ;  /* 0x0000ea00ff047b82 */ /* 0x003e300000000a00 */
[----:B------:R-:W1:Y:S01]  /*1de0*/  S2UR UR6, SR_CgaCtaId ;  /* 0x00000000000679c3 */ /* 0x000e620000008800 */
[----:B------:R-:W-:-:S07]  /*1df0*/  UMOV UR4, 0x400 ;  /* 0x0000040000047882 */ /* 0x000fce0000000000 */
[----:B------:R-:W2:Y:S01]  /*1e00*/  LDC.64 R14, c[0x0][0x388] ;  /* 0x0000e200ff0e7b82 */ /* 0x000ea20000000a00 */
[----:B0-----:R-:W-:-:S05]  /*1e10*/  IMAD.WIDE R6, R0, 0x4, R4 ;  /* 0x0000000400067825 */ /* 0x001fca00078e0204 */
[----:B------:R0:W3:Y:S01]  /*1e20*/  LDG.E R4, desc[UR8][R6.64] ;  /* 0x0000000806047981 */ /* 0x0000e2000c1e1900 */
[----:B-1----:R-:W-:Y:S01]  /*1e30*/  ULEA UR4, UR6, UR4, 0x18 ;  /* 0x0000000406047291 */ /* 0x002fe2000f8ec0ff */
[----:B--2---:R-:W-:-:S08]  /*1e40*/  IABS R5, R15 ;  /* 0x0000000f00057213 */ /* 0x004fd00000000000 */
[----:B------:R-:W1:Y:S01]  /*1e50*/  LDS.128 R8, [UR4] ;  /* 0x00000004ff087984 */ /* 0x000e620008000c00 */
[----:B------:R-:W-:Y:S01]  /*1e60*/  ISETP.NE.AND P0, PT, R14, RZ, PT ;  /* 0x000000ff0e00720c */ /* 0x000fe20003f05270 */
[----:B------:R-:W2:Y:S08]  /*1e70*/  I2F.RP R15, R5 ;  /* 0x00000005000f7306 */ /* 0x000eb00000209400 */
[----:B--2---:R-:W2:Y:S02]  /*1e80*/  MUFU.RCP R15, R15 ;  /* 0x0000000f000f7308 */ /* 0x004ea40000001000 */
[----:B--2---:R-:W-:-:S06]  /*1e90*/  VIADD R22, R15, 0xffffffe ;  /* 0x0ffffffe0f167836 */ /* 0x004fcc0000000000 */
[----:B-1----:R-:W-:Y:S08]  /*1ea0*/  F2F.F64.F32 R18, R9 ;  /* 0x0000000900127310 */ /* 0x002ff00000201800 */
[----:B0-----:R0:W1:Y:S08]  /*1eb0*/  F2F.F64.F32 R6, R8 ;  /* 0x0000000800067310 */ /* 0x0010700000201800 */
[----:B------:R-:W-:Y:S01]  /*1ec0*/  F2F.F64.F32 R10, R10 ;  /* 0x0000000a000a7310 */ /* 0x000fe20000201800 */
[----:B0-----:R-:W0:Y:S01]  /*1ed0*/  LDC R8, c[0x0][0x388] ;  /* 0x0000e200ff087b82 */ /* 0x001e220000000800 */
[----:B-1----:R-:W-:-:S02]  /*1ee0*/  DMUL R24, R12, R6 ;  /* 0x000000060c187228 */ /* 0x002fc40000000000 */
[----:B------:R-:W-:-:S05]  /*1ef0*/  DMUL R26, R6, R2 ;  /* 0x00000002061a7228 */ /* 0x000fca0000000000 */
[----:B------:R-:W1:Y:S01]  /*1f00*/  LDC R7, c[0x0][0x38c] ;  /* 0x0000e300ff077b82 */ /* 0x000e620000000800 */
[----:B------:R-:W-:Y:S08]  /*1f10*/  F2F.F32.F64 R6, R26 ;  /* 0x0000001a00067310 */ /* 0x000ff00000301000 */
[----:B---3--:R-:W2:Y:S02]  /*1f20*/  F2F.F64.F32 R16, R4 ;  /* 0x0000000400107310 */ /* 0x008ea40000201800 */
[----:B--2---:R-:W-:-:S06]  /*1f30*/  DMUL R20, R18, R16 ;  /* 0x0000001012147228 */ /* 0x004fcc0000000000 */
[----:B------:R-:W2:Y:S01]  /*1f40*/  F2I.FTZ.U32.TRUNC.NTZ R19, R22 ;  /* 0x0000001600137305 */ /* 0x000ea2000021f000 */
[----:B------:R-:W3:Y:S01]  /*1f50*/  LDC.64 R16, c[0x0][0x3a0] ;  /* 0x0000e800ff107b82 */ /* 0x000ee20000000a00 */
[----:B------:R-:W-:Y:S01]  /*1f60*/  MOV R18, RZ ;  /* 0x000000ff00127202 */ /* 0x000fe20000000f00 */
[----:B------:R-:W-:-:S08]  /*1f70*/  DFMA R20, R10, R24, -R20 ;  /* 0x000000180a14722b */ /* 0x000fd00000000814 */
[----:B------:R-:W-:Y:S01]  /*1f80*/  DMUL R20, R12, R20 ;  /* 0x000000140c147228 */ /* 0x000fe20000000000 */
[----:B--2---:R-:W-:-:S05]  /*1f90*/  IADD3 R10, PT, PT, RZ, -R19, RZ ;  /* 0x80000013ff0a7210 */ /* 0x004fca0007ffe0ff */
[----:B------:R2:W4:Y:S01]  /*1fa0*/  F2F.F32.F64 R9, R20 ;  /* 0x0000001400097310 */ /* 0x0005220000301000 */
[----:B------:R-:W-:-:S04]  /*1fb0*/  IMAD R11, R10, R5, RZ ;  /* 0x000000050a0b7224 */ /* 0x000fc800078e02ff */
[----:B------:R-:W-:Y:S01]  /*1fc0*/  IMAD.HI.U32 R10, R19, R11, R18 ;  /* 0x0000000b130a7227 */ /* 0x000fe200078e0012 */
[----:B------:R-:W-:-:S03]  /*1fd0*/  LOP3.LUT R11, RZ, R14, RZ, 0x33, !PT ;  /* 0x0000000eff0b7212 */ /* 0x000fc600078e33ff */
[----:B01234-:R-:W-:-:S07]  /*1fe0*/  IMAD.WIDE R14, R0, 0x4, R16 ;  /* 0x00000004000e7825 */ /* 0x01ffce00078e0210 */
.L_x_15:
[----:B------:R-:W-:Y:S01]  /*1ff0*/  IABS R22, R8 ;  /* 0x0000000800167213 */ /* 0x000fe20000000000 */
[----:B------:R-:W-:Y:S01]  /*2000*/  IMAD R25, R0, UR10, R23 ;  /* 0x0000000a00197c24 */ /* 0x000fe2000f8e0217 */
[----:B------:R-:W-:Y:S01]  /*2010*/  IABS R19, R7 ;  /* 0x0000000700137213 */ /* 0x000fe20000000000 */
[----:B--2---:R-:W0:Y:S01]  /*2020*/  LDC.64 R20, c[0x0][0x398] ;  /* 0x0000e600ff147b82 */ /* 0x004e220000000a00 */
[----:B------:R-:W1:Y:S01]  /*2030*/  I2F.RP R18, R22 ;  /* 0x0000001600127306 */ /* 0x000e620000209400 */
[----:B------:R-:W2:Y:S01]  /*2040*/  LDG.E R29, desc[UR8][R14.64] ;  /* 0x000000080e1d7981 */ /* 0x000ea2000c1e1900 */
[----:B------:R-:W-:-:S05]  /*2050*/  IABS R17, R25 ;  /* 0x0000001900117213 */ /* 0x000fca0000000000 */
[----:B------:R-:W-:-:S04]  /*2060*/  IMAD.HI.U32 R24, R10, R17, RZ ;  /* 0x000000110a187227 */ /* 0x000fc800078e00ff */
[----:B------:R-:W-:Y:S01]  /*2070*/  IMAD.MOV R16, RZ, RZ, -R24 ;  /* 0x000000ffff107224 */ /* 0x000fe200078e0a18 */
[----:B-1----:R-:W1:Y:S03]  /*2080*/  MUFU.RCP R18, R18 ;  /* 0x0000001200127308 */ /* 0x002e660000001000 */
[----:B------:R-:W-:-:S05]  /*2090*/  IMAD R16, R19, R16, R17 ;  /* 0x0000001013107224 */ /* 0x000fca00078e0211 */
[----:B------:R-:W-:Y:S01]  /*20a0*/  ISETP.GT.U32.AND P2, PT, R5, R16, PT ;  /* 0x000000100500720c */ /* 0x000fe20003f44070 */
[----:B0-----:R-:W-:-:S06]  /*20b0*/  IMAD.WIDE R20, R25, 0x4, R20 ;  /* 0x0000000419147825 */ /* 0x001fcc00078e0214 */
[----:B------:R-:W2:Y:S01]  /*20c0*/  LDG.E R20, desc[UR8][R20.64] ;  /* 0x0000000814147981 */ /* 0x000ea2000c1e1900 */
[----:B-1----:R-:W-:-:S05]  /*20d0*/  IADD3 R17, PT, PT, R18, 0xffffffe, RZ ;  /* 0x0ffffffe12117810 */ /* 0x002fca0007ffe0ff */
[----:B------:R-:W-:Y:S01]  /*20e0*/  @!P2 IADD3 R16, PT, PT, R16, -R19, RZ ;  /* 0x800000131010a210 */ /* 0x000fe20007ffe0ff */
[----:B------:R-:W-:Y:S01]  /*20f0*/  @!P2 VIADD R24, R24, 0x1 ;  /* 0x000000011818a836 */ /* 0x000fe20000000000 */
[----:B------:R-:W-:Y:S01]  /*2100*/  ISETP.NE.AND P2, PT, R7, RZ, PT ;  /* 0x000000ff0700720c */ /* 0x000fe20003f45270 */
[----:B------:R-:W0:Y:S01]  /*2110*/  F2I.FTZ.U32.TRUNC.NTZ R17, R17 ;  /* 0x0000001100117305 */ /* 0x000e22000021f000 */
[----:B------:R-:W-:Y:S02]  /*2120*/  ISETP.GE.U32.AND P1, PT, R16, R5, PT ;  /* 0x000000051000720c */ /* 0x000fe40003f26070 */
[----:B------:R-:W-:-:S04]  /*2130*/  LOP3.LUT R16, R25, R7, RZ, 0x3c, !PT ;  /* 0x0000000719107212 */ /* 0x000fc800078e3cff */
[----:B------:R-:W-:Y:S02]  /*2140*/  ISETP.GE.AND P3, PT, R16, RZ, PT ;  /* 0x000000ff1000720c */ /* 0x000fe40003f66270 */
[----:B------:R-:W-:-:S05]  /*2150*/  MOV R16, RZ ;  /* 0x000000ff00107202 */ /* 0x000fca0000000f00 */
[----:B------:R-:W-:Y:S02]  /*2160*/  @P1 IADD3 R24, PT, PT, R24, 0x1, RZ ;  /* 0x0000000118181810 */ /* 0x000fe40007ffe0ff */
[----:B0-----:R-:W-:-:S04]  /*2170*/  IADD3 R19, PT, PT, RZ, -R17, RZ ;  /* 0x80000011ff137210 */ /* 0x001fc80007ffe0ff */
[----:B------:R-:W-:Y:S01]  /*2180*/  @!P3 IMAD.MOV R24, RZ, RZ, -R24 ;  /* 0x000000ffff18b224 */ /* 0x000fe200078e0a18 */
[----:B------:R-:W-:Y:S01]  /*2190*/  @!P2 LOP3.LUT R24, RZ, R7, RZ, 0x33, !PT ;  /* 0x00000007ff18a212 */ /* 0x000fe200078e33ff */
[----:B------:R-:W-:-:S03]  /*21a0*/  IMAD R19, R19, R22, RZ ;  /* 0x0000001613137224 */ /* 0x000fc600078e02ff */
[----:B------:R-:W-:Y:S01]  /*21b0*/  IABS R27, R24 ;  /* 0x00000018001b7213 */ /* 0x000fe20000000000 */
[----:B------:R-:W-:Y:S01]  /*21c0*/  IMAD.HI.U32 R16, R17, R19, R16 ;  /* 0x0000001311107227 */ /* 0x000fe200078e0010 */
[----:B------:R-:W-:Y:S01]  /*21d0*/  ISETP.GE.AND P2, PT, R24, RZ, PT ;  /* 0x000000ff1800720c */ /* 0x000fe20003f46270 */
[----:B------:R-:W0:Y:S04]  /*21e0*/  LDC.64 R18, c[0x0][0x3b0] ;  /* 0x0000ec00ff127b82 */ /* 0x000e280000000a00 */
[----:B------:R-:W-:-:S05]  /*21f0*/  IMAD.HI.U32 R16, R16, R27, RZ ;  /* 0x0000001b10107227 */ /* 0x000fca00078e00ff */
[----:B------:R-:W-:-:S05]  /*2200*/  IADD3 R16, PT, PT, -R16, RZ, RZ ;  /* 0x000000ff10107210 */ /* 0x000fca0007ffe1ff */
[C---:B------:R-:W-:Y:S02]  /*2210*/  IMAD R27, R22.reuse, R16, R27 ;  /* 0x00000010161b7224 */ /* 0x040fe400078e021b */
[----:B------:R-:W1:Y:S03]  /*2220*/  LDC.64 R16, c[0x0][0x390] ;  /* 0x0000e400ff107b82 */ /* 0x000e660000000a00 */
[----:B------:R-:W-:-:S13]  /*2230*/  ISETP.GT.U32.AND P1, PT, R22, R27, PT ;  /* 0x0000001b1600720c */ /* 0x000fda0003f24070 */
[----:B------:R-:W-:-:S05]  /*2240*/  @!P1 IMAD.IADD R27, R27, 0x1, -R22 ;  /* 0x000000011b1b9824 */ /* 0x000fca00078e0a16 */
[----:B------:R-:W-:-:S13]  /*2250*/  ISETP.GT.U32.AND P1, PT, R22, R27, PT ;  /* 0x0000001b1600720c */ /* 0x000fda0003f24070 */
[----:B------:R-:W-:-:S04]  /*2260*/  @!P1 IADD3 R27, PT, PT, R27, -R22, RZ ;  /* 0x800000161b1b9210 */ /* 0x000fc80007ffe0ff */
[----:B------:R-:W-:-:S04]  /*2270*/  @!P2 IADD3 R27, PT, PT, -R27, RZ, RZ ;  /* 0x000000ff1b1ba210 */ /* 0x000fc80007ffe1ff */
[----:B------:R-:W-:Y:S01]  /*2280*/  SEL R27, R11, R27, !P0 ;  /* 0x0000001b0b1b7207 */ /* 0x000fe20004000000 */
[----:B-1----:R-:W-:-:S04]  /*2290*/  IMAD.WIDE R16, R25, 0x4, R16 ;  /* 0x0000000419107825 */ /* 0x002fc800078e0210 */
[----:B0-----:R-:W-:Y:S02]  /*22a0*/  IMAD.WIDE R18, R27, 0x4, R18 ;  /* 0x000000041b127825 */ /* 0x001fe400078e0212 */
[----:B------:R-:W3:Y:S01]  /*22b0*/  LDG.E R16, desc[UR8][R16.64] ;  /* 0x0000000810107981 */ /* 0x000ee2000c1e1900 */
[----:B------:R-:W0:Y:S03]  /*22c0*/  LDC.64 R26, c[0x0][0x3b8] ;  /* 0x0000ee00ff1a7b82 */ /* 0x000e260000000a00 */
[----:B------:R-:W3:Y:S01]  /*22d0*/  LDG.E R19, desc[UR8][R18.64] ;  /* 0x0000000812137981 */ /* 0x000ee2000c1e1900 */
[----:B------:R-:W-:-:S05]  /*22e0*/  VIADD R23, R23, UR7 ;  /* 0x0000000717177c36 */ /* 0x000fca0008000000 */
[----:B------:R-:W-:Y:S01]  /*22f0*/  ISETP.GE.AND P1, PT, R23, UR10, PT ;  /* 0x0000000a17007c0c */ /* 0x000fe2000bf26270 */
[----:B0-----:R-:W-:-:S04]  /*2300*/  IMAD.WIDE R26, R25, 0x4, R26 ;  /* 0x00000004191a7825 */ /* 0x001fc800078e021a */
[----:B--2---:R-:W-:-:S04]  /*2310*/  FADD R29, R20, -R29 ;  /* 0x8000001d141d7221 */ /* 0x004fc80000000000 */
[----:B------:R-:W-:Y:S01]  /*2320*/  FMUL R22, R6, R29 ;  /* 0x0000001d06167220 */ /* 0x000fe20000400000 */
[----:B---3--:R-:W-:-:S04]  /*2330*/  FMUL R29, R16, R19 ;  /* 0x00000013101d7220 */ /* 0x008fc80000400000 */
[----:B------:R-:W-:-:S04]  /*2340*/  FFMA R22, R4, R29, R22 ;  /* 0x0000001d04167223 */ /* 0x000fc80000000016 */
[----:B------:R-:W-:-:S05]  /*2350*/  FADD R21, R9, R22 ;  /* 0x0000001609157221 */ /* 0x000fca0000000000 */
[----:B------:R2:W-:Y:S01]  /*2360*/  STG.E desc[UR8][R26.64], R21 ;  /* 0x000000151a007986 */ /* 0x0005e2000c101908 */
[----:B------:R-:W-:Y:S05]  /*2370*/  @!P1 BRA `(.L_x_15) ;  /* 0xfffffffc001c9947 */ /* 0x000fea000383ffff */
.L_x_14:
[----:B------:R-:W-:Y:S05]  /*2380*/  BSYNC.RECONVERGENT B0 ;  /* 0x0000000000007941 */ /* 0x000fea0003800200 */
.L_x_13:
[----:B01----:R-:W0:Y:S01]  /*2390*/  LDC R5, c[0x0][0x370] ;  /* 0x0000dc00ff057b82 */ /* 0x003e220000000800 */
[----:B------:R-:W1:Y:S01]  /*23a0*/  LDCU UR4, c[0x0][0x380] ;  /* 0x00007000ff0477ac */ /* 0x000e620008000800 */
[----:B0-----:R-:W-:-:S04]  /*23b0*/  IADD3 R0, PT, PT, R5, R0, RZ ;  /* 0x0000000005007210 */ /* 0x001fc80007ffe0ff */
[----:B-1----:R-:W-:-:S13]  /*23c0*/  ISETP.GE.AND P0, PT, R0, UR4, PT ;  /* 0x0000000400007c0c */ /* 0x002fda000bf06270 */
[----:B------:R-:W-:Y:S05]  /*23d0*/  @!P0 BRA `(.L_x_1) ;  /* 0xffffffdc00b48947 */ /* 0x000fea000383ffff */
[----:B------:R-:W-:Y:S05]  /*23e0*/  EXIT ;  /* 0x000000000000794d */ /* 0x000fea0003800000 */
        .weak           $__internal_0_$__cuda_sm20_dblrcp_rn_slowpath_v3
        .type           $__internal_0_$__cuda_sm20_dblrcp_rn_slowpath_v3,@function
        .size           $__internal_0_$__cuda_sm20_dblrcp_rn_slowpath_v3,($__internal_1_$__cuda_sm20_div_rn_f64_full - $__internal_0_$__cuda_sm20_dblrcp_rn_slowpath_v3)
$__internal_0_$__cuda_sm20_dblrcp_rn_slowpath_v3:
[----:B------:R-:W-:-:S14]  /*23f0*/  DSETP.GTU.AND P0, PT, |R4|, +INF , PT ;  /* 0x7ff000000400742a */ /* 0x000fdc0003f0c200 */
[----:B------:R-:W-:Y:S05]  /*2400*/  @P0 BRA `(.L_x_16) ;  /* 0x00000000007c0947 */ /* 0x000fea0003800000 */
[----:B------:R-:W-:-:S04]  /*2410*/  LOP3.LUT R7, R5, 0x7fffffff, RZ, 0xc0, !PT ;  /* 0x7fffffff05077812 */ /* 0x000fc800078ec0ff */
[----:B------:R-:W-:-:S04]  /*2420*/  IADD3 R8, PT, PT, R7, -0x1, RZ ;  /* 0xffffffff07087810 */ /* 0x000fc80007ffe0ff */
[----:B------:R-:W-:-:S13]  /*2430*/  ISETP.GE.U32.AND P0, PT, R8, 0x7fefffff, PT ;  /* 0x7fefffff0800780c */ /* 0x000fda0003f06070 */
[----:B------:R-:W-:Y:S01]  /*2440*/  @P0 LOP3.LUT R9, R5, 0x7ff00000, RZ, 0x3c, !PT ;  /* 0x7ff0000005090812 */ /* 0x000fe200078e3cff */
[----:B------:R-:W-:Y:S01]  /*2450*/  @P0 IMAD.MOV.U32 R8, RZ, RZ, RZ ;  /* 0x000000ffff080224 */ /* 0x000fe200078e00ff */
[----:B------:R-:W-:Y:S06]  /*2460*/  @P0 BRA `(.L_x_17) ;  /* 0x00000000006c0947 */ /* 0x000fec0003800000 */
[----:B------:R-:W-:-:S13]  /*2470*/  ISETP.GE.U32.AND P0, PT, R7, 0x1000001, PT ;  /* 0x010000010700780c */ /* 0x000fda0003f06070 */
[----:B------:R-:W-:Y:S05]  /*2480*/  @!P0 BRA `(.L_x_18) ;  /* 0x0000000000348947 */ /* 0x000fea0003800000 */
[----:B------:R-:W-:Y:S02]  /*2490*/  IADD3 R9, PT, PT, R5, -0x3fe00000, RZ ;  /* 0xc020000005097810 */ /* 0x000fe40007ffe0ff */
[----:B------:R-:W-:Y:S02]  /*24a0*/  MOV R8, R4 ;  /* 0x0000000400087202 */ /* 0x000fe40000000f00 */
[----:B------:R-:W0:Y:S04]  /*24b0*/  MUFU.RCP64H R11, R9 ;  /* 0x00000009000b7308 */ /* 0x000e280000001800 */
[----:B0-----:R-:W-:-:S08]  /*24c0*/  DFMA R12, -R8, R10, 1 ;  /* 0x3ff00000080c742b */ /* 0x001fd0000000010a */
[----:B------:R-:W-:-:S08]  /*24d0*/  DFMA R12, R12, R12, R12 ;  /* 0x0000000c0c0c722b */ /* 0x000fd0000000000c */
[----:B------:R-:W-:-:S08]  /*24e0*/  DFMA R12, R10, R12, R10 ;  /* 0x0000000c0a0c722b */ /* 0x000fd0000000000a */
[----:B------:R-:W-:-:S08]  /*24f0*/  DFMA R10, -R8, R12, 1 ;  /* 0x3ff00000080a742b */ /* 0x000fd0000000010c */
[----:B------:R-:W-:-:S08]  /*2500*/  DFMA R10, R12, R10, R12 ;  /* 0x0000000a0c0a722b */ /* 0x000fd0000000000c */
[----:B------:R-:W-:-:S08]  /*2510*/  DMUL R10, R10, 2.2250738585072013831e-308 ;  /* 0x001000000a0a7828 */ /* 0x000fd00000000000 */
[----:B------:R-:W-:-:S08]  /*2520*/  DFMA R4, -R4, R10, 1 ;  /* 0x3ff000000404742b */ /* 0x000fd0000000010a */
[----:B------:R-:W-:-:S08]  /*2530*/  DFMA R4, R4, R4, R4 ;  /* 0x000000040404722b */ /* 0x000fd00000000004 */
[----:B------:R-:W-:Y:S01]  /*2540*/  DFMA R8, R10, R4, R10 ;  /* 0x000000040a08722b */ /* 0x000fe2000000000a */
[----:B------:R-:W-:Y:S10]  /*2550*/  BRA `(.L_x_17) ;  /* 0x0000000000307947 */ /* 0x000ff40003800000 */
.L_x_18:
[----:B------:R-:W-:Y:S01]  /*2560*/  DMUL R4, R4, 8.11296384146066816958e+31 ;  /* 0x4690000004047828 */ /* 0x000fe20000000000 */
[----:B------:R-:W-:-:S05]  /*2570*/  IMAD.MOV.U32 R8, RZ, RZ, R10 ;  /* 0x000000ffff087224 */ /* 0x000fca00078e000a */
[----:B------:R-:W0:Y:S02]  /*2580*/  MUFU.RCP64H R9, R5 ;  /* 0x0000000500097308 */ /* 0x000e240000001800 */
[----:B0-----:R-:W-:-:S08]  /*2590*/  DFMA R10, -R4, R8, 1 ;  /* 0x3ff00000040a742b */ /* 0x001fd00000000108 */
[----:B------:R-:W-:-:S08]  /*25a0*/  DFMA R10, R10, R10, R10 ;  /* 0x0000000a0a0a722b */ /* 0x000fd0000000000a */
[----:B------:R-:W-:-:S08]  /*25b0*/  DFMA R10, R8, R10, R8 ;  /* 0x0000000a080a722b */ /* 0x000fd00000000008 */
[----:B------:R-:W-:-:S08]  /*25c0*/  DFMA R8, -R4, R10, 1 ;  /* 0x3ff000000408742b */ /* 0x000fd0000000010a */
[----:B------:R-:W-:-:S08]  /*25d0*/  DFMA R8, R10, R8, R10 ;  /* 0x000000080a08722b */ /* 0x000fd0000000000a */
[----:B------:R-:W-:Y:S01]  /*25e0*/  DMUL R8, R8, 8.11296384146066816958e+31 ;  /* 0x4690000008087828 */ /* 0x000fe20000000000 */
[----:B------:R-:W-:Y:S10]  /*25f0*/  BRA `(.L_x_17) ;  /* 0x0000000000087947 */ /* 0x000ff40003800000 */
.L_x_16:
[----:B------:R-:W-:Y:S02]  /*2600*/  LOP3.LUT R9, R5, 0x80000, RZ, 0xfc, !PT ;  /* 0x0008000005097812 */ /* 0x000fe400078efcff */
[----:B------:R-:W-:-:S07]  /*2610*/  MOV R8, R4 ;  /* 0x0000000400087202 */ /* 0x000fce0000000f00 */
.L_x_17:
[----:B------:R-:W-:Y:S01]  /*2620*/  MOV R7, 0x0 ;  /* 0x0000000000077802 */ /* 0x000fe20000000f00 */
[----:B------:R-:W-:Y:S01]  /*2630*/  IMAD.MOV.U32 R13, RZ, RZ, R9 ;  /* 0x000000ffff0d7224 */ /* 0x000fe200078e0009 */
[----:B------:R-:W-:Y:S02]  /*2640*/  MOV R12, R8 ;  /* 0x00000008000c7202 */ /* 0x000fe40000000f00 */
[----:B------:R-:W-:Y:S05]  /*2650*/  RET.REL.NODEC R6 `(InputPropKernel) ;  /* 0xffffffd806687950 */ /* 0x000fea0003c3ffff */
        .weak           $__internal_1_$__cuda_sm20_div_rn_f64_full
        .type           $__internal_1_$__cuda_sm20_div_rn_f64_full,@function
        .size           $__internal_1_$__cuda_sm20_div_rn_f64_full,(.L_x_42 - $__internal_1_$__cuda_sm20_div_rn_f64_full)
$__internal_1_$__cuda_sm20_div_rn_f64_full:
[C---:B------:R-:W-:Y:S01]  /*2660*/  FSETP.GEU.AND P0, PT, |R5|.reuse, 1.469367938527859385e-39, PT ;  /* 0x001000000500780b */ /* 0x040fe20003f0e200 */
[----:B------:R-:W-:Y:S01]  /*2670*/  IMAD.MOV.U32 R8, RZ, RZ, 0x1 ;  /* 0x00000001ff087424 */ /* 0x000fe200078e00ff */
[C---:B------:R-:W-:Y:S01]  /*2680*/  LOP3.LUT R2, R5.reuse, 0x800fffff, RZ, 0xc0, !PT ;  /* 0x800fffff05027812 */ /* 0x040fe200078ec0ff */
[----:B------:R-:W-:Y:S01]  /*2690*/  IMAD.MOV.U32 R17, RZ, RZ, 0x40000000 ;  /* 0x40000000ff117424 */ /* 0x000fe200078e00ff */
[----:B------:R-:W-:Y:S02]  /*26a0*/  LOP3.LUT R14, R5, 0x7ff00000, RZ, 0xc0, !PT ;  /* 0x7ff00000050e7812 */ /* 0x000fe400078ec0ff */
[----:B------:R-:W-:Y:S02]  /*26b0*/  LOP3.LUT R3, R2, 0x3ff00000, RZ, 0xfc, !PT ;  /* 0x3ff0000002037812 */ /* 0x000fe400078efcff */
[----:B------:R-:W-:Y:S02]  /*26c0*/  MOV R2, R4 ;  /* 0x0000000400027202 */ /* 0x000fe40000000f00 */
[----:B------:R-:W-:-:S02]  /*26d0*/  MOV R7, 0x1ca00000 ;  /* 0x1ca0000000077802 */ /* 0x000fc40000000f00 */
[----:B------:R-:W-:Y:S01]  /*26e0*/  ISETP.LE.U32.AND P1, PT, R14, 0x40000000, PT ;  /* 0x400000000e00780c */ /* 0x000fe20003f23070 */
[----:B------:R-:W-:Y:S01]  /*26f0*/  @!P0 DMUL R2, R4, 8.98846567431157953865e+307 ;  /* 0x7fe0000004028828 */ /* 0x000fe20000000000 */
[----:B------:R-:W-:Y:S02]  /*2700*/  MOV R16, R14 ;  /* 0x0000000e00107202 */ /* 0x000fe40000000f00 */
[----:B------:R-:W-:-:S03]  /*2710*/  IADD3 R18, PT, PT, R17, -0x1, RZ ;  /* 0xffffffff11127810 */ /* 0x000fc60007ffe0ff */
[----:B------:R-:W0:Y:S04]  /*2720*/  MUFU.RCP64H R9, R3 ;  /* 0x0000000300097308 */ /* 0x000e280000001800 */
[----:B------:R-:W-:Y:S02]  /*2730*/  @!P0 LOP3.LUT R16, R3, 0x7ff00000, RZ, 0xc0, !PT ;  /* 0x7ff0000003108812 */ /* 0x000fe400078ec0ff */
[----:B------:R-:W-:-:S03]  /*2740*/  ISETP.GT.U32.AND P0, PT, R18, 0x7feffffe, PT ;  /* 0x7feffffe1200780c */ /* 0x000fc60003f04070 */
[----:B------:R-:W-:-:S05]  /*2750*/  VIADD R18, R16, 0xffffffff ;  /* 0xffffffff10127836 */ /* 0x000fca0000000000 */
[----:B------:R-:W-:Y:S01]  /*2760*/  ISETP.GT.U32.OR P0, PT, R18, 0x7feffffe, P0 ;  /* 0x7feffffe1200780c */ /* 0x000fe20000704470 */
[----:B0-----:R-:W-:-:S08]  /*2770*/  DFMA R10, R8, -R2, 1 ;  /* 0x3ff00000080a742b */ /* 0x001fd00000000802 */
[----:B------:R-:W-:-:S08]  /*2780*/  DFMA R10, R10, R10, R10 ;  /* 0x0000000a0a0a722b */ /* 0x000fd0000000000a */
[----:B------:R-:W-:-:S08]  /*2790*/  DFMA R10, R8, R10, R8 ;  /* 0x0000000a080a722b */ /* 0x000fd00000000008 */
[----:B------:R-:W-:-:S08]  /*27a0*/  DFMA R8, R10, -R2, 1 ;  /* 0x3ff000000a08742b */ /* 0x000fd00000000802 */
[----:B------:R-:W-:Y:S01]  /*27b0*/  DFMA R10, R10, R8, R10 ;  /* 0x000000080a0a722b */ /* 0x000fe2000000000a */
[----:B------:R-:W-:Y:S02]  /*27c0*/  SEL R9, R7, 0x63400000, !P1 ;  /* 0x6340000007097807 */ /* 0x000fe40004800000 */
[----:B------:R-:W-:-:S06]  /*27d0*/  MOV R8, RZ ;  /* 0x000000ff00087202 */ /* 0x000fcc0000000f00 */
[----:B------:R-:W-:-:S08]  /*27e0*/  DMUL R12, R10, R8 ;  /* 0x000000080a0c7228 */ /* 0x000fd00000000000 */
[----:B------:R-:W-:-:S08]  /*27f0*/  DFMA R14, R12, -R2, R8 ;  /* 0x800000020c0e722b */ /* 0x000fd00000000008 */
[----:B------:R-:W-:Y:S01]  /*2800*/  DFMA R10, R10, R14, R12 ;  /* 0x0000000e0a0a722b */ /* 0x000fe2000000000c */
[----:B------:R-:W-:Y:S10]  /*2810*/  @P0 BRA `(.L_x_19) ;  /* 0x0000000000740947 */ /* 0x000ff40003800000 */
[----:B------:R-:W-:Y:S02]  /*2820*/  LOP3.LUT R14, R5, 0x7ff00000, RZ, 0xc0, !PT ;  /* 0x7ff00000050e7812 */ /* 0x000fe400078ec0ff */
[----:B------:R-:W-:Y:S02]  /*2830*/  MOV R12, 0x40000000 ;  /* 0x40000000000c7802 */ /* 0x000fe40000000f00 */
[C---:B------:R-:W-:Y:S02]  /*2840*/  IADD3 R13, PT, PT, -R14.reuse, RZ, RZ ;  /* 0x000000ff0e0d7210 */ /* 0x040fe40007ffe1ff */
[----:B------:R-:W-:Y:S02]  /*2850*/  ISETP.LE.U32.AND P0, PT, R14, 0x40000000, PT ;  /* 0x400000000e00780c */ /* 0x000fe40003f03070 */
[----:B------:R-:W-:Y:S02]  /*2860*/  VIADDMNMX R12, R13, R12, 0xb9600000, !PT ;  /* 0xb96000000d0c7446 */ /* 0x000fe4000780010c */
[----:B------:R-:W-:-:S02]  /*2870*/  SEL R7, R7, 0x63400000, !P0 ;  /* 0x6340000007077807 */ /* 0x000fc40004000000 */
[----:B------:R-:W-:Y:S02]  /*2880*/  VIMNMX R12, PT, PT, R12, 0x46a00000, PT ;  /* 0x46a000000c0c7848 */ /* 0x000fe40003fe0100 */
[----:B------:R-:W-:-:S03]  /*2890*/  MOV R14, RZ ;  /* 0x000000ff000e7202 */ /* 0x000fc60000000f00 */
[----:B------:R-:W-:-:S05]  /*28a0*/  IMAD.IADD R7, R12, 0x1, -R7 ;  /* 0x000000010c077824 */ /* 0x000fca00078e0a07 */
[----:B------:R-:W-:-:S06]  /*28b0*/  IADD3 R15, PT, PT, R7, 0x7fe00000, RZ ;  /* 0x7fe00000070f7810 */ /* 0x000fcc0007ffe0ff */
[----:B------:R-:W-:-:S10]  /*28c0*/  DMUL R12, R10, R14 ;  /* 0x0000000e0a0c7228 */ /* 0x000fd40000000000 */
[----:B------:R-:W-:-:S13]  /*28d0*/  FSETP.GTU.AND P0, PT, |R13|, 1.469367938527859385e-39, PT ;  /* 0x001000000d00780b */ /* 0x000fda0003f0c200 */
[----:B------:R-:W-:Y:S05]  /*28e0*/  @P0 BRA `(.L_x_20) ;  /* 0x0000000000840947 */ /* 0x000fea0003800000 */
[----:B------:R-:W-:Y:S01]  /*28f0*/  DFMA R2, R10, -R2, R8 ;  /* 0x800000020a02722b */ /* 0x000fe20000000008 */
[----:B------:R-:W-:-:S09]  /*2900*/  IMAD.MOV.U32 R14, RZ, RZ, RZ ;  /* 0x000000ffff0e7224 */ /* 0x000fd200078e00ff */
[C---:B------:R-:W-:Y:S02]  /*2910*/  FSETP.NEU.AND P0, PT, R3.reuse, RZ, PT ;  /* 0x000000ff0300720b */ /* 0x040fe40003f0d000 */
[----:B------:R-:W-:-:S04]  /*2920*/  LOP3.LUT R9, R3, 0x80000000, R5, 0x48, !PT ;  /* 0x8000000003097812 */ /* 0x000fc800078e4805 */
[----:B------:R-:W-:-:S07]  /*2930*/  LOP3.LUT R15, R9, R15, RZ, 0xfc, !PT ;  /* 0x0000000f090f7212 */ /* 0x000fce00078efcff */
[----:B------:R-:W-:Y:S05]  /*2940*/  @!P0 BRA `(.L_x_20) ;  /* 0x00000000006c8947 */ /* 0x000fea0003800000 */
[C---:B------:R-:W-:Y:S02]  /*2950*/  IADD3 R3, PT, PT, -R7.reuse, RZ, RZ ;  /* 0x000000ff07037210 */ /* 0x040fe40007ffe1ff */
[----:B------:R-:W-:Y:S02]  /*2960*/  MOV R2, RZ ;  /* 0x000000ff00027202 */ /* 0x000fe40000000f00 */
[----:B------:R-:W-:-:S04]  /*2970*/  IADD3 R7, PT, PT, -R7, -0x43300000, RZ ;  /* 0xbcd0000007077810 */ /* 0x000fc80007ffe1ff */
[----:B------:R-:W-:Y:S02]  /*2980*/  DFMA R2, R12, -R2, R10 ;  /* 0x800000020c02722b */ /* 0x000fe4000000000a */
[----:B------:R-:W-:-:S08]  /*2990*/  DMUL.RP R10, R10, R14 ;  /* 0x0000000e0a0a7228 */ /* 0x000fd00000008000 */
[----:B------:R-:W-:Y:S02]  /*29a0*/  FSETP.NEU.AND P0, PT, |R3|, R7, PT ;  /* 0x000000070300720b */ /* 0x000fe40003f0d200 */
[----:B------:R-:W-:Y:S02]  /*29b0*/  LOP3.LUT R9, R11, R9, RZ, 0x3c, !PT ;  /* 0x000000090b097212 */ /* 0x000fe400078e3cff */
[----:B------:R-:W-:Y:S02]  /*29c0*/  FSEL R12, R10, R12, !P0 ;  /* 0x0000000c0a0c7208 */ /* 0x000fe40004000000 */
[----:B------:R-:W-:Y:S01]  /*29d0*/  FSEL R13, R9, R13, !P0 ;  /* 0x0000000d090d7208 */ /* 0x000fe20004000000 */
[----:B------:R-:W-:Y:S06]  /*29e0*/  BRA `(.L_x_20) ;  /* 0x0000000000447947 */ /* 0x000fec0003800000 */
.L_x_19:
[----:B------:R-:W-:-:S14]  /*29f0*/  DSETP.NAN.AND P0, PT, R4, R4, PT ;  /* 0x000000040400722a */ /* 0x000fdc0003f08000 */
[----:B------:R-:W-:Y:S05]  /*2a00*/  @P0 BRA `(.L_x_21) ;  /* 0x0000000000340947 */ /* 0x000fea0003800000 */
[----:B------:R-:W-:Y:S01]  /*2a10*/  ISETP.NE.AND P0, PT, R17, R16, PT ;  /* 0x000000101100720c */ /* 0x000fe20003f05270 */
[----:B------:R-:W-:Y:S01]  /*2a20*/  IMAD.MOV.U32 R12, RZ, RZ, 0x0 ;  /* 0x00000000ff0c7424 */ /* 0x000fe200078e00ff */
[----:B------:R-:W-:-:S11]  /*2a30*/  MOV R13, 0xfff80000 ;  /* 0xfff80000000d7802 */ /* 0x000fd60000000f00 */
[----:B------:R-:W-:Y:S05]  /*2a40*/  @!P0 BRA `(.L_x_20) ;  /* 0x00000000002c8947 */ /* 0x000fea0003800000 */
[----:B------:R-:W-:Y:S02]  /*2a50*/  ISETP.NE.AND P0, PT, R17, 0x7ff00000, PT ;  /* 0x7ff000001100780c */ /* 0x000fe40003f05270 */
[----:B------:R-:W-:Y:S02]  /*2a60*/  LOP3.LUT R2, R5, 0x40000000, RZ, 0x3c, !PT ;  /* 0x4000000005027812 */ /* 0x000fe400078e3cff */
[----:B------:R-:W-:Y:S02]  /*2a70*/  ISETP.EQ.OR P0, PT, R16, RZ, !P0 ;  /* 0x000000ff1000720c */ /* 0x000fe40004702670 */
[----:B------:R-:W-:-:S11]  /*2a80*/  LOP3.LUT R13, R2, 0x80000000, RZ, 0xc0, !PT ;  /* 0x80000000020d7812 */ /* 0x000fd600078ec0ff */
[----:B------:R-:W-:Y:S02]  /*2a90*/  @P0 LOP3.LUT R2, R13, 0x7ff00000, RZ, 0xfc, !PT ;  /* 0x7ff000000d020812 */ /* 0x000fe400078efcff */
[----:B------:R-:W-:Y:S01]  /*2aa0*/  @!P0 MOV R12, RZ ;  /* 0x000000ff000c8202 */ /* 0x000fe20000000f00 */
[----:B------:R-:W-:Y:S01]  /*2ab0*/  @P0 IMAD.MOV.U32 R12, RZ, RZ, RZ ;  /* 0x000000ffff0c0224 */ /* 0x000fe200078e00ff */
[----:B------:R-:W-:Y:S01]  /*2ac0*/  @P0 MOV R13, R2 ;  /* 0x00000002000d0202 */ /* 0x000fe20000000f00 */
[----:B------:R-:W-:Y:S06]  /*2ad0*/  BRA `(.L_x_20) ;  /* 0x0000000000087947 */ /* 0x000fec0003800000 */
.L_x_21:
[----:B------:R-:W-:Y:S02]  /*2ae0*/  LOP3.LUT R13, R5, 0x80000, RZ, 0xfc, !PT ;  /* 0x00080000050d7812 */ /* 0x000fe400078efcff */
[----:B------:R-:W-:-:S07]  /*2af0*/  MOV R12, R4 ;  /* 0x00000004000c7202 */ /* 0x000fce0000000f00 */
.L_x_20:
[----:B------:R-:W-:Y:S01]  /*2b00*/  MOV R7, 0x0 ;  /* 0x0000000000077802 */ /* 0x000fe20000000f00 */
[----:B------:R-:W-:Y:S01]  /*2b10*/  IMAD.MOV.U32 R2, RZ, RZ, R12 ;  /* 0x000000ffff027224 */ /* 0x000fe200078e000c */
[----:B------:R-:W-:Y:S02]  /*2b20*/  MOV R3, R13 ;  /* 0x0000000d00037202 */ /* 0x000fe40000000f00 */
[----:B------:R-:W-:Y:S05]  /*2b30*/  RET.REL.NODEC R6 `(InputPropKernel) ;  /* 0xffffffd406307950 */ /* 0x000fea0003c3ffff */
.L_x_22:
[----:B------:R-:W-:-:S00]  /*2b40*/  BRA `(.L_x_22) ;  /* 0xfffffffc00fc7947 */ /* 0x000fc0000383ffff */
[----:B------:R-:W-:-:S00]  /*2b50*/  NOP ;  /* 0x0000000000007918 */ /* 0x000fc00000000000 */
        /* <DEDUP_REMOVED lines=10> */
.L_x_42:


//--------------------- .text.GammaAndBetaPropKernel --------------------------
	.section	.text.GammaAndBetaPropKernel,"ax",@progbits
	.align	128
        .global         GammaAndBetaPropKernel
        .type           GammaAndBetaPropKernel,@function
        .size           GammaAndBetaPropKernel,(.L_x_44 - GammaAndBetaPropKernel)
        .other          GammaAndBetaPropKernel,@"STO_CUDA_ENTRY STV_DEFAULT"
GammaAndBetaPropKernel:
.text.GammaAndBetaPropKernel:
[----:B------:R-:W-:Y:S08]  /*0000*/  LDC R1, c[0x0][0x37c] ;  /* 0x0000df00ff017b82 */ /* 0x000ff00000000800 */
[----:B------:R-:W0:Y:S08]  /*0010*/  S2UR UR8, SR_CTAID.X ;  /* 0x00000000000879c3 */ /* 0x000e300000002500 */
[----:B------:R-:W0:Y:S02]  /*0020*/  LDC R0, c[0x0][0x384] ;  /* 0x0000e100ff007b82 */ /* 0x000e240000000800 */
[----:B0-----:R-:W-:-:S13]  /*0030*/  ISETP.LE.AND P0, PT, R0, UR8, PT ;  /* 0x0000000800007c0c */ /* 0x001fda000bf03270 */
[----:B------:R-:W-:Y:S05]  /*0040*/  @P0 EXIT ;  /* 0x000000000000094d */ /* 0x000fea0003800000 */
[----:B------:R-:W0:Y:S01]  /*0050*/  S2R R25, SR_TID.X ;  /* 0x0000000000197919 */ /* 0x000e220000002100 */
[----:B------:R-:W1:Y:S01]  /*0060*/  S2UR UR7, SR_CgaCtaId ;  /* 0x00000000000779c3 */ /* 0x000e620000008800 */
[----:B------:R-:W2:Y:S01]  /*0070*/  LDCU UR4, c[0x0][0x380] ;  /* 0x00007000ff0477ac */ /* 0x000ea20008000800 */
[----:B------:R-:W-:Y:S01]  /*0080*/  MOV R23, UR8 ;  /* 0x0000000800177c02 */ /* 0x000fe20008000f00 */
[----:B------:R-:W3:Y:S05]  /*0090*/  LDCU UR9, c[0x0][0x360] ;  /* 0x00006c00ff0977ac */ /* 0x000eea0008000800 */
[----:B------:R-:W4:Y:S01]  /*00a0*/  LDC R24, c[0x0][0x370] ;  /* 0x0000dc00ff187b82 */ /* 0x000f220000000800 */
[----:B------:R-:W-:Y:S01]  /*00b0*/  UMOV UR6, 0x400 ;  /* 0x0000040000067882 */ /* 0x000fe20000000000 */
[----:B------:R-:W0:Y:S01]  /*00c0*/  LDCU.64 UR10, c[0x0][0x358] ;  /* 0x00006b00ff0a77ac */ /* 0x000e220008000a00 */
[----:B--2---:R-:W-:-:S04]  /*00d0*/  UIADD3 UR4, UPT, UPT, UR4, 0x3, URZ ;  /* 0x0000000304047890 */ /* 0x004fc8000fffe0ff */
[----:B------:R-:W-:Y:S02]  /*00e0*/  USHF.R.S32.HI UR5, URZ, 0x1f, UR4 ;  /* 0x0000001fff057899 */ /* 0x000fe40008011404 */
[----:B-1----:R-:W-:Y:S02]  /*00f0*/  ULEA UR6, UR7, UR6, 0x18 ;  /* 0x0000000607067291 */ /* 0x002fe4000f8ec0ff */
[----:B------:R-:W-:-:S04]  /*0100*/  ULEA.HI UR5, UR5, UR4, URZ, 0x2 ;  /* 0x0000000405057291 */ /* 0x000fc8000f8f10ff */
[C---:B0-----:R-:W-:Y:S01]  /*0110*/  LEA.HI R22, R25.reuse, UR6, RZ, 0x1e ;  /* 0x0000000619167c11 */ /* 0x041fe2000f8ff0ff */
[----:B------:R-:W-:Y:S01]  /*0120*/  USHF.R.S32.HI UR5, URZ, 0x2, UR5 ;  /* 0x00000002ff057899 */ /* 0x000fe20008011405 */
[----:B---3--:R-:W-:-:S11]  /*0130*/  LEA R21, R25, UR6, 0x3 ;  /* 0x0000000619157c11 */ /* 0x008fd6000f8e18ff */
.L_x_30:
[----:B------:R-:W-:Y:S01]  /*0140*/  ISETP.GE.AND P0, PT, R25, UR5, PT ;  /* 0x0000000519007c0c */ /* 0x000fe2000bf06270 */
[----:B------:R-:W-:Y:S01]  /*0150*/  BSSY.RECONVERGENT B0, `(.L_x_23) ;  /* 0x0000091000007945 */ /* 0x000fe20003800200 */
[----:B------:R-:W-:Y:S02]  /*0160*/  HFMA2 R20, -RZ, RZ, 0, 0 ;  /* 0x00000000ff147431 */ /* 0x000fe400000001ff */
[----:B------:R-:W-:-:S09]  /*0170*/  IMAD.MOV.U32 R9, RZ, RZ, RZ ;  /* 0x000000ffff097224 */ /* 0x000fd200078e00ff */
[----:B01----:R-:W-:Y:S05]  /*0180*/  @P0 BRA `(.L_x_24) ;  /* 0x0000000800340947 */ /* 0x003fea0003800000 */
[----:B------:R-:W-:Y:S01]  /*0190*/  MOV R9, RZ ;  /* 0x000000ff00097202 */ /* 0x000fe20000000f00 */
[----:B------:R-:W-:Y:S01]  /*01a0*/  IMAD.MOV.U32 R20, RZ, RZ, RZ ;  /* 0x000000ffff147224 */ /* 0x000fe200078e00ff */
[----:B------:R-:W-:-:S07]  /*01b0*/  MOV R8, R25 ;  /* 0x0000001900087202 */ /* 0x000fce0000000f00 */
.L_x_25:
[----:B------:R-:W0:Y:S01]  /*01c0*/  LDC R7, c[0x0][0x380] ;  /* 0x0000e000ff077b82 */ /* 0x000e220000000800 */
[----:B------:R-:W-:-:S04]  /*01d0*/  SHF.L.U32 R6, R8, 0x2, RZ ;  /* 0x0000000208067819 */ /* 0x000fc800000006ff */
[----:B0-----:R-:W-:-:S13]  /*01e0*/  ISETP.GE.AND P0, PT, R6, R7, PT ;  /* 0x000000070600720c */ /* 0x001fda0003f06270 */
[----:B------:R-:W-:Y:S05]  /*01f0*/  @P0 BRA `(.L_x_24) ;  /* 0x0000000800180947 */ /* 0x000fea0003800000 */
[----:B------:R-:W0:Y:S08]  /*0200*/  LDC R5, c[0x0][0x384] ;  /* 0x0000e100ff057b82 */ /* 0x000e300000000800 */
[----:B------:R-:W1:Y:S08]  /*0210*/  LDC R3, c[0x0][0x388] ;  /* 0x0000e200ff037b82 */ /* 0x000e700000000800 */
[----:B------:R-:W2:Y:S01]  /*0220*/  LDC.64 R14, c[0x0][0x3a0] ;  /* 0x0000e800ff0e7b82 */ /* 0x000ea20000000a00 */
[-C--:B0-----:R-:W-:Y:S01]  /*0230*/  IABS R4, R5.reuse ;  /* 0x0000000500047213 */ /* 0x081fe20000000000 */
[----:B------:R-:W-:-:S06]  /*0240*/  IMAD R26, R6, R5, R23 ;  /* 0x00000005061a7224 */ /* 0x000fcc00078e0217 */
[----:B------:R-:W0:Y:S01]  /*0250*/  LDC.64 R18, c[0x0][0x398] ;  /* 0x0000e600ff127b82 */ /* 0x000e220000000a00 */
[----:B------:R-:W3:Y:S01]  /*0260*/  I2F.RP R2, R4 ;  /* 0x0000000400027306 */ /* 0x000ee20000209400 */
[----:B-1----:R-:W-:-:S05]  /*0270*/  IMAD R0, R26, R3, RZ ;  /* 0x000000031a007224 */ /* 0x002fca00078e02ff */
[----:B------:R-:W-:Y:S02]  /*0280*/  IABS R12, R0 ;  /* 0x00000000000c7213 */ /* 0x000fe40000000000 */
[-C--:B------:R-:W-:Y:S01]  /*0290*/  LOP3.LUT R0, R0, R5.reuse, RZ, 0x3c, !PT ;  /* 0x0000000500007212 */ /* 0x080fe200078e3cff */
[----:B---3--:R-:W1:Y:S03]  /*02a0*/  MUFU.RCP R2, R2 ;  /* 0x0000000200027308 */ /* 0x008e660000001000 */
[----:B------:R-:W-:Y:S02]  /*02b0*/  ISETP.GE.AND P2, PT, R0, RZ, PT ;  /* 0x000000ff0000720c */ /* 0x000fe40003f46270 */
[----:B------:R-:W-:Y:S01]  /*02c0*/  LOP3.LUT R0, RZ, R5, RZ, 0x33, !PT ;  /* 0x00000005ff007212 */ /* 0x000fe200078e33ff */
[----:B0-----:R-:W-:Y:S01]  /*02d0*/  IMAD.WIDE R18, R26, 0x4, R18 ;  /* 0x000000041a127825 */ /* 0x001fe200078e0212 */
[----:B-1----:R-:W-:-:S04]  /*02e0*/  IADD3 R10, PT, PT, R2, 0xffffffe, RZ ;  /* 0x0ffffffe020a7810 */ /* 0x002fc80007ffe0ff */
[----:B------:R0:W1:Y:S02]  /*02f0*/  F2I.FTZ.U32.TRUNC.NTZ R11, R10 ;  /* 0x0000000a000b7305 */ /* 0x000064000021f000 */
[----:B0-----:R-:W-:Y:S01]  /*0300*/  MOV R10, RZ ;  /* 0x000000ff000a7202 */ /* 0x001fe20000000f00 */
[----:B-1----:R-:W-:-:S04]  /*0310*/  IMAD.MOV R13, RZ, RZ, -R11 ;  /* 0x000000ffff0d7224 */ /* 0x002fc800078e0a0b */
[----:B------:R-:W-:-:S04]  /*0320*/  IMAD R13, R13, R4, RZ ;  /* 0x000000040d0d7224 */ /* 0x000fc800078e02ff */
[----:B------:R-:W-:Y:S01]  /*0330*/  IMAD.HI.U32 R2, R11, R13, R10 ;  /* 0x0000000d0b027227 */ /* 0x000fe200078e000a */
[----:B------:R-:W-:Y:S01]  /*0340*/  MOV R11, R12 ;  /* 0x0000000c000b7202 */ /* 0x000fe20000000f00 */
[----:B------:R-:W3:Y:S04]  /*0350*/  LDG.E R13, desc[UR10][R18.64] ;  /* 0x0000000a120d7981 */ /* 0x000ee8000c1e1900 */
[----:B------:R-:W-:-:S04]  /*0360*/  IMAD.HI.U32 R12, R2, R11, RZ ;  /* 0x0000000b020c7227 */ /* 0x000fc800078e00ff */
[----:B------:R-:W-:-:S04]  /*0370*/  IMAD.MOV R10, RZ, RZ, -R12 ;  /* 0x000000ffff0a7224 */ /* 0x000fc800078e0a0c */
[----:B------:R-:W-:-:S05]  /*0380*/  IMAD R11, R4, R10, R11 ;  /* 0x0000000a040b7224 */ /* 0x000fca00078e020b */
[----:B------:R-:W-:-:S13]  /*0390*/  ISETP.GT.U32.AND P1, PT, R4, R11, PT ;  /* 0x0000000b0400720c */ /* 0x000fda0003f24070 */
[-C--:B------:R-:W-:Y:S02]  /*03a0*/  @!P1 IADD3 R11, PT, PT, R11, -R4.reuse, RZ ;  /* 0x800000040b0b9210 */ /* 0x080fe40007ffe0ff */
[----:B------:R-:W-:Y:S02]  /*03b0*/  @!P1 IADD3 R12, PT, PT, R12, 0x1, RZ ;  /* 0x000000010c0c9810 */ /* 0x000fe40007ffe0ff */
[----:B------:R-:W-:Y:S02]  /*03c0*/  ISETP.GE.U32.AND P0, PT, R11, R4, PT ;  /* 0x000000040b00720c */ /* 0x000fe40003f06070 */
[----:B------:R-:W0:Y:S11]  /*03d0*/  LDC.64 R10, c[0x0][0x390] ;  /* 0x0000e400ff0a7b82 */ /* 0x000e360000000a00 */
[----:B------:R-:W-:Y:S01]  /*03e0*/  @P0 VIADD R12, R12, 0x1 ;  /* 0x000000010c0c0836 */ /* 0x000fe20000000000 */
[----:B------:R-:W-:-:S04]  /*03f0*/  ISETP.NE.AND P0, PT, R5, RZ, PT ;  /* 0x000000ff0500720c */ /* 0x000fc80003f05270 */
[----:B------:R-:W-:-:S04]  /*0400*/  @!P2 IADD3 R12, PT, PT, -R12, RZ, RZ ;  /* 0x000000ff0c0ca210 */ /* 0x000fc80007ffe1ff */
[----:B------:R-:W-:Y:S01]  /*0410*/  SEL R27, R0, R12, !P0 ;  /* 0x0000000c001b7207 */ /* 0x000fe20004000000 */
[----:B0-----:R-:W-:-:S04]  /*0420*/  IMAD.WIDE R10, R26, 0x4, R10 ;  /* 0x000000041a0a7825 */ /* 0x001fc800078e020a */
[----:B--2---:R-:W-:Y:S01]  /*0430*/  IMAD.WIDE R16, R27, 0x4, R14 ;  /* 0x000000041b107825 */ /* 0x004fe200078e020e */
[----:B------:R-:W2:Y:S05]  /*0440*/  LDG.E R12, desc[UR10][R10.64] ;  /* 0x0000000a0a0c7981 */ /* 0x000eaa000c1e1900 */
[----:B------:R-:W2:Y:S01]  /*0450*/  LDG.E R17, desc[UR10][R16.64] ;  /* 0x0000000a10117981 */ /* 0x000ea2000c1e1900 */
[----:B---3--:R-:W-:Y:S01]  /*0460*/  FADD R9, R9, R13 ;  /* 0x0000000d09097221 */ /* 0x008fe20000000000 */
[----:B--2---:R-:W-:Y:S02]  /*0470*/  FFMA R17, -R13, R17, R12 ;  /* 0x000000110d117223 */ /* 0x004fe4000000010c */
[----:B------:R-:W0:Y:S02]  /*0480*/  LDC.64 R12, c[0x0][0x3a8] ;  /* 0x0000ea00ff0c7b82 */ /* 0x000e240000000a00 */
[----:B0-----:R-:W-:-:S06]  /*0490*/  IMAD.WIDE R28, R27, 0x4, R12 ;  /* 0x000000041b1c7825 */ /* 0x001fcc00078e020c */
[----:B------:R-:W2:Y:S01]  /*04a0*/  LDG.E R28, desc[UR10][R28.64] ;  /* 0x0000000a1c1c7981 */ /* 0x000ea2000c1e1900 */
[----:B------:R-:W-:-:S04]  /*04b0*/  IADD3 R27, PT, PT, R6, 0x1, RZ ;  /* 0x00000001061b7810 */ /* 0x000fc80007ffe0ff */
[----:B------:R-:W-:Y:S01]  /*04c0*/  ISETP.GE.AND P1, PT, R27, R7, PT ;  /* 0x000000071b00720c */ /* 0x000fe20003f26270 */
[----:B--2---:R-:W-:-:S12]  /*04d0*/  FFMA R20, R17, R28, R20 ;  /* 0x0000001c11147223 */ /* 0x004fd80000000014 */
[----:B------:R-:W-:Y:S05]  /*04e0*/  @P1 BRA `(.L_x_24) ;  /* 0x00000004005c1947 */ /* 0x000fea0003800000 */
[----:B------:R-:W-:-:S04]  /*04f0*/  IMAD.IADD R26, R26, 0x1, R5 ;  /* 0x000000011a1a7824 */ /* 0x000fc800078e0205 */
[----:B------:R-:W-:-:S05]  /*0500*/  IMAD R16, R26, R3, RZ ;  /* 0x000000031a107224 */ /* 0x000fca00078e02ff */
[----:B------:R-:W-:Y:S02]  /*0510*/  IABS R17, R16 ;  /* 0x0000001000117213 */ /* 0x000fe40000000000 */
[----:B------:R-:W-:-:S04]  /*0520*/  LOP3.LUT R16, R16, R5, RZ, 0x3c, !PT ;  /* 0x0000000510107212 */ /* 0x000fc800078e3cff */
[----:B------:R-:W-:Y:S01]  /*0530*/  ISETP.GE.AND P3, PT, R16, RZ, PT ;  /* 0x000000ff1000720c */ /* 0x000fe20003f66270 */
[----:B------:R-:W-:-:S05]  /*0540*/  IMAD.HI.U32 R16, R2, R17, RZ ;  /* 0x0000001102107227 */ /* 0x000fca00078e00ff */
[----:B------:R-:W-:-:S05]  /*0550*/  IADD3 R27, PT, PT, -R16, RZ, RZ ;  /* 0x000000ff101b7210 */ /* 0x000fca0007ffe1ff */
[----:B------:R-:W-:-:S05]  /*0560*/  IMAD R17, R4, R27, R17 ;  /* 0x0000001b04117224 */ /* 0x000fca00078e0211 */
[----:B------:R-:W-:-:S13]  /*0570*/  ISETP.GT.U32.AND P2, PT, R4, R17, PT ;  /* 0x000000110400720c */ /* 0x000fda0003f44070 */
[----:B------:R-:W-:Y:S01]  /*0580*/  @!P2 IADD3 R17, PT, PT, R17, -R4, RZ ;  /* 0x800000041111a210 */ /* 0x000fe20007ffe0ff */
[----:B------:R-:W-:-:S03]  /*0590*/  @!P2 VIADD R16, R16, 0x1 ;  /* 0x000000011010a836 */ /* 0x000fc60000000000 */
[----:B------:R-:W-:-:S13]  /*05a0*/  ISETP.GE.U32.AND P1, PT, R17, R4, PT ;  /* 0x000000041100720c */ /* 0x000fda0003f26070 */
[----:B------:R-:W-:-:S04]  /*05b0*/  @P1 IADD3 R16, PT, PT, R16, 0x1, RZ ;  /* 0x0000000110101810 */ /* 0x000fc80007ffe0ff */
[----:B------:R-:W-:-:S04]  /*05c0*/  @!P3 IADD3 R16, PT, PT, -R16, RZ, RZ ;  /* 0x000000ff1010b210 */ /* 0x000fc80007ffe1ff */
[----:B------:R-:W-:Y:S01]  /*05d0*/  SEL R17, R0, R16, !P0 ;  /* 0x0000001000117207 */ /* 0x000fe20004000000 */
[----:B------:R-:W-:-:S04]  /*05e0*/  IMAD.WIDE R10, R5, 0x4, R10 ;  /* 0x00000004050a7825 */ /* 0x000fc800078e020a */
[----:B------:R-:W-:-:S04]  /*05f0*/  IMAD.WIDE R28, R17, 0x4, R14 ;  /* 0x00000004111c7825 */ /* 0x000fc800078e020e */
[----:B------:R-:W-:Y:S01]  /*0600*/  IMAD.WIDE R16, R17, 0x4, R12 ;  /* 0x0000000411107825 */ /* 0x000fe200078e020c */
[----:B------:R-:W2:Y:S03]  /*0610*/  LDG.E R27, desc[UR10][R28.64] ;  /* 0x0000000a1c1b7981 */ /* 0x000ea6000c1e1900 */
[----:B------:R-:W-:Y:S01]  /*0620*/  IMAD.WIDE R18, R5, 0x4, R18 ;  /* 0x0000000405127825 */ /* 0x000fe200078e0212 */
[----:B------:R-:W3:Y:S04]  /*0630*/  LDG.E R28, desc[UR10][R16.64] ;  /* 0x0000000a101c7981 */ /* 0x000ee8000c1e1900 */
[----:B------:R-:W2:Y:S04]  /*0640*/  LDG.E R17, desc[UR10][R10.64] ;  /* 0x0000000a0a117981 */ /* 0x000ea8000c1e1900 */
[----:B------:R-:W2:Y:S02]  /*0650*/  LDG.E R16, desc[UR10][R18.64] ;  /* 0x0000000a12107981 */ /* 0x000ea4000c1e1900 */
[----:B--2---:R-:W-:Y:S01]  /*0660*/  FFMA R27, -R16, R27, R17 ;  /* 0x0000001b101b7223 */ /* 0x004fe20000000111 */
[----:B------:R-:W-:-:S03]  /*0670*/  FADD R9, R9, R16 ;  /* 0x0000001009097221 */ /* 0x000fc60000000000 */
[----:B---3--:R-:W-:Y:S01]  /*0680*/  FFMA R20, R27, R28, R20 ;  /* 0x0000001c1b147223 */ /* 0x008fe20000000014 */
[----:B------:R-:W-:-:S05]  /*0690*/  VIADD R27, R6, 0x2 ;  /* 0x00000002061b7836 */ /* 0x000fca0000000000 */
[----:B------:R-:W-:-:S13]  /*06a0*/  ISETP.GE.AND P1, PT, R27, R7, PT ;  /* 0x000000071b00720c */ /* 0x000fda0003f26270 */
[----:B------:R-:W-:Y:S05]  /*06b0*/  @P1 BRA `(.L_x_24) ;  /* 0x0000000000e81947 */ /* 0x000fea0003800000 */
[----:B------:R-:W-:-:S05]  /*06c0*/  IADD3 R26, PT, PT, R26, R5, RZ ;  /* 0x000000051a1a7210 */ /* 0x000fca0007ffe0ff */
        /* <DEDUP_REMOVED lines=8> */
[----:B------:R-:W-:Y:S01]  /*0750*/  @!P2 IMAD.IADD R17, R17, 0x1, -R4 ;  /* 0x000000011111a824 */ /* 0x000fe200078e0a04 */
[----:B------:R-:W-:-:S04]  /*0760*/  @!P2 IADD3 R16, PT, PT, R16, 0x1, RZ ;  /* 0x000000011010a810 */ /* 0x000fc80007ffe0ff */
[----:B------:R-:W-:-:S13]  /*0770*/  ISETP.GE.U32.AND P1, PT, R17, R4, PT ;  /* 0x000000041100720c */ /* 0x000fda0003f26070 */
[----:B------:R-:W-:-:S05]  /*0780*/  @P1 IADD3 R16, PT, PT, R16, 0x1, RZ ;  /* 0x0000000110101810 */ /* 0x000fca0007ffe0ff */
[----:B------:R-:W-:-:S05]  /*0790*/  @!P3 IMAD.MOV R16, RZ, RZ, -R16 ;  /* 0x000000ffff10b224 */ /* 0x000fca00078e0a10 */
[----:B------:R-:W-:Y:S01]  /*07a0*/  SEL R17, R0, R16, !P0 ;  /* 0x0000001000117207 */ /* 0x000fe20004000000 */
[----:B------:R-:W-:-:S04]  /*07b0*/  IMAD.WIDE R10, R5, 0x4, R10 ;  /* 0x00000004050a7825 */ /* 0x000fc800078e020a */
[----:B------:R-:W-:-:S04]  /*07c0*/  IMAD.WIDE R28, R17, 0x4, R14 ;  /* 0x00000004111c7825 */ /* 0x000fc800078e020e */
[----:B------:R-:W-:Y:S01]  /*07d0*/  IMAD.WIDE R16, R17, 0x4, R12 ;  /* 0x0000000411107825 */ /* 0x000fe200078e020c */
[----:B------:R-:W2:Y:S03]  /*07e0*/  LDG.E R27, desc[UR10][R28.64] ;  /* 0x0000000a1c1b7981 */ /* 0x000ea6000c1e1900 */
[----:B------:R-:W-:Y:S02]  /*07f0*/  IMAD.WIDE R18, R5, 0x4, R18 ;  /* 0x0000000405127825 */ /* 0x000fe400078e0212 */
[----:B------:R-:W3:Y:S04]  /*0800*/  LDG.E R17, desc[UR10][R16.64] ;  /* 0x0000000a10117981 */ /* 0x000ee8000c1e1900 */
[----:B------:R-:W5:Y:S04]  /*0810*/  LDG.E R29, desc[UR10][R18.64] ;  /* 0x0000000a121d7981 */ /* 0x000f68000c1e1900 */
[----:B------:R-:W2:Y:S01]  /*0820*/  LDG.E R16, desc[UR10][R10.64] ;  /* 0x0000000a0a107981 */ /* 0x000ea2000c1e1900 */
[----:B------:R-:W-:-:S04]  /*0830*/  IADD3 R6, PT, PT, R6, 0x3, RZ ;  /* 0x0000000306067810 */ /* 0x000fc80007ffe0ff */
[----:B------:R-:W-:Y:S01]  /*0840*/  ISETP.GE.AND P1, PT, R6, R7, PT ;  /* 0x000000070600720c */ /* 0x000fe20003f26270 */
[----:B-----5:R-:W-:Y:S01]  /*0850*/  FADD R9, R9, R29 ;  /* 0x0000001d09097221 */ /* 0x020fe20000000000 */
[----:B--2---:R-:W-:-:S04]  /*0860*/  FFMA R27, -R29, R27, R16 ;  /* 0x0000001b1d1b7223 */ /* 0x004fc80000000110 */
[----:B---3--:R-:W-:-:S07]  /*0870*/  FFMA R20, R27, R17, R20 ;  /* 0x000000111b147223 */ /* 0x008fce0000000014 */
[----:B------:R-:W-:Y:S05]  /*0880*/  @P1 BRA `(.L_x_24) ;  /* 0x0000000000741947 */ /* 0x000fea0003800000 */
[----:B------:R-:W-:Y:S01]  /*0890*/  IADD3 R26, PT, PT, R26, R5, RZ ;  /* 0x000000051a1a7210 */ /* 0x000fe20007ffe0ff */
[----:B------:R-:W-:-:S04]  /*08a0*/  IMAD.WIDE R10, R5, 0x4, R10 ;  /* 0x00000004050a7825 */ /* 0x000fc800078e020a */
[----:B------:R-:W-:Y:S02]  /*08b0*/  IMAD R26, R26, R3, RZ ;  /* 0x000000031a1a7224 */ /* 0x000fe400078e02ff */
[----:B------:R-:W-:Y:S01]  /*08c0*/  IMAD.WIDE R18, R5, 0x4, R18 ;  /* 0x0000000405127825 */ /* 0x000fe200078e0212 */
[----:B------:R-:W2:Y:S02]  /*08d0*/  LDG.E R10, desc[UR10][R10.64] ;  /* 0x0000000a0a0a7981 */ /* 0x000ea4000c1e1900 */
[----:B------:R-:W-:Y:S02]  /*08e0*/  IABS R3, R26 ;  /* 0x0000001a00037213 */ /* 0x000fe40000000000 */
[----:B------:R-:W-:Y:S01]  /*08f0*/  LOP3.LUT R26, R26, R5, RZ, 0x3c, !PT ;  /* 0x000000051a1a7212 */ /* 0x000fe200078e3cff */
[----:B------:R-:W3:Y:S02]  /*0900*/  LDG.E R19, desc[UR10][R18.64] ;  /* 0x0000000a12137981 */ /* 0x000ee4000c1e1900 */
[----:B------:R-:W-:Y:S01]  /*0910*/  IMAD.HI.U32 R2, R2, R3, RZ ;  /* 0x0000000302027227 */ /* 0x000fe200078e00ff */
[----:B------:R-:W-:-:S03]  /*0920*/  ISETP.GE.AND P3, PT, R26, RZ, PT ;  /* 0x000000ff1a00720c */ /* 0x000fc60003f66270 */
[----:B------:R-:W-:-:S04]  /*0930*/  IMAD.MOV R6, RZ, RZ, -R2 ;  /* 0x000000ffff067224 */ /* 0x000fc800078e0a02 */
[----:B------:R-:W-:-:S05]  /*0940*/  IMAD R3, R4, R6, R3 ;  /* 0x0000000604037224 */ /* 0x000fca00078e0203 */
[----:B------:R-:W-:-:S13]  /*0950*/  ISETP.GT.U32.AND P2, PT, R4, R3, PT ;  /* 0x000000030400720c */ /* 0x000fda0003f44070 */
[-C--:B------:R-:W-:Y:S02]  /*0960*/  @!P2 IADD3 R3, PT, PT, R3, -R4.reuse, RZ ;  /* 0x800000040303a210 */ /* 0x080fe40007ffe0ff */
[----:B------:R-:W-:Y:S02]  /*0970*/  @!P2 IADD3 R2, PT, PT, R2, 0x1, RZ ;  /* 0x000000010202a810 */ /* 0x000fe40007ffe0ff */
[----:B------:R-:W-:-:S13]  /*0980*/  ISETP.GE.U32.AND P1, PT, R3, R4, PT ;  /* 0x000000040300720c */ /* 0x000fda0003f26070 */
[----:B------:R-:W-:-:S05]  /*0990*/  @P1 VIADD R2, R2, 0x1 ;  /* 0x0000000102021836 */ /* 0x000fca0000000000 */
[----:B------:R-:W-:-:S04]  /*09a0*/  @!P3 IADD3 R2, PT, PT, -R2, RZ, RZ ;  /* 0x000000ff0202b210 */ /* 0x000fc80007ffe1ff */
[----:B------:R-:W-:-:S05]  /*09b0*/  SEL R3, R0, R2, !P0 ;  /* 0x0000000200037207 */ /* 0x000fca0004000000 */
[----:B------:R-:W-:-:S04]  /*09c0*/  IMAD.WIDE R14, R3, 0x4, R14 ;  /* 0x00000004030e7825 */ /* 0x000fc800078e020e */
[----:B------:R-:W-:Y:S02]  /*09d0*/  IMAD.WIDE R12, R3, 0x4, R12 ;  /* 0x00000004030c7825 */ /* 0x000fe400078e020c */
[----:B------:R-:W2:Y:S04]  /*09e0*/  LDG.E R14, desc[UR10][R14.64] ;  /* 0x0000000a0e0e7981 */ /* 0x000ea8000c1e1900 */
[----:B------:R-:W5:Y:S01]  /*09f0*/  LDG.E R12, desc[UR10][R12.64] ;  /* 0x0000000a0c0c7981 */ /* 0x000f62000c1e1900 */
[----:B------:R-:W-:-:S04]  /*0a00*/  IADD3 R8, PT, PT, R8, UR9, RZ ;  /* 0x0000000908087c10 */ /* 0x000fc8000fffe0ff */
[----:B------:R-:W-:Y:S01]  /*0a10*/  ISETP.GE.AND P0, PT, R8, UR5, PT ;  /* 0x0000000508007c0c */ /* 0x000fe2000bf06270 */
[----:B---3--:R-:W-:Y:S01]  /*0a20*/  FADD R9, R9, R19 ;  /* 0x0000001309097221 */ /* 0x008fe20000000000 */
[----:B--2---:R-:W-:-:S04]  /*0a30*/  FFMA R3, -R19, R14, R10 ;  /* 0x0000000e13037223 */ /* 0x004fc8000000010a */
[----:B-----5:R-:W-:-:S07]  /*0a40*/  FFMA R20, R3, R12, R20 ;  /* 0x0000000c03147223 */ /* 0x020fce0000000014 */
[----:B------:R-:W-:Y:S05]  /*0a50*/  @!P0 BRA `(.L_x_25) ;  /* 0xfffffff400d88947 */ /* 0x000fea000383ffff */
.L_x_24:
[----:B------:R-:W-:Y:S05]  /*0a60*/  BSYNC.RECONVERGENT B0 ;  /* 0x0000000000007941 */ /* 0x000fea0003800200 */
.L_x_23:
[----:B------:R-:W0:Y:S01]  /*0a70*/  SHFL.DOWN PT, R3, R20, 0x10, 0x1f ;  /* 0x0a001f0014037f89 */ /* 0x000e2200000e0000 */
[----:B------:R-:W-:Y:S01]  /*0a80*/  LOP3.LUT P0, RZ, R25, 0x1f, RZ, 0xc0, !PT ;  /* 0x0000001f19ff7812 */ /* 0x000fe2000780c0ff */
[----:B------:R-:W-:Y:S02]  /*0a90*/  UISETP.GE.U32.AND UP0, UPT, UR9, 0x40, UPT ;  /* 0x000000400900788c */ /* 0x000fe4000bf06070 */
[----:B------:R-:W1:Y:S01]  /*0aa0*/  SHFL.DOWN PT, R0, R9, 0x10, 0x1f ;  /* 0x0a001f0009007f89 */ /* 0x000e6200000e0000 */
[----:B0-----:R-:W-:Y:S01]  /*0ab0*/  FADD R3, R3, R20 ;  /* 0x0000001403037221 */ /* 0x001fe20000000000 */
[----:B-1----:R-:W-:-:S04]  /*0ac0*/  FADD R0, R0, R9 ;  /* 0x0000000900007221 */ /* 0x002fc80000000000 */
[----:B------:R-:W0:Y:S04]  /*0ad0*/  SHFL.DOWN PT, R2, R3, 0x8, 0x1f ;  /* 0x09001f0003027f89 */ /* 0x000e2800000e0000 */
        /* <DEDUP_REMOVED lines=14> */
[----:B-1----:R-:W-:-:S05]  /*0bc0*/  FADD R3, R9, R0 ;  /* 0x0000000009037221 */ /* 0x002fca0000000000 */
[----:B------:R0:W-:Y:S01]  /*0bd0*/  @!P0 STS.64 [R22], R2 ;  /* 0x0000000216008388 */ /* 0x0001e20000000a00 */
[----:B------:R-:W-:Y:S06]  /*0be0*/  BAR.SYNC.DEFER_BLOCKING 0x0 ;  /* 0x0000000000007b1d */ /* 0x000fec0000010000 */
[----:B------:R-:W-:Y:S05]  /*0bf0*/  BRA.U !UP0, `(.L_x_26) ;  /* 0x0000000108307547 */ /* 0x000fea000b800000 */
[----:B------:R-:W-:-:S06]  /*0c00*/  USHF.R.U32.HI UR4, URZ, 0x6, UR9 ;  /* 0x00000006ff047899 */ /* 0x000fcc0008011609 */
[----:B------:R-:W-:-:S07]  /*0c10*/  IMAD.U32 R0, RZ, RZ, UR4 ;  /* 0x00000004ff007e24 */ /* 0x000fce000f8e00ff */
.L_x_27:
[----:B------:R-:W-:-:S13]  /*0c20*/  ISETP.GE.U32.AND P0, PT, R25, R0, PT ;  /* 0x000000001900720c */ /* 0x000fda0003f06070 */
[----:B0-----:R-:W-:Y:S01]  /*0c30*/  @!P0 LEA R2, R0, R21, 0x3 ;  /* 0x0000001500028211 */ /* 0x001fe200078e18ff */
[----:B------:R-:W-:Y:S05]  /*0c40*/  @!P0 LDS.64 R4, [R21] ;  /* 0x0000000015048984 */ /* 0x000fea0000000a00 */
[----:B------:R-:W0:Y:S02]  /*0c50*/  @!P0 LDS.64 R2, [R2] ;  /* 0x0000000002028984 */ /* 0x000e240000000a00 */
[----:B0-----:R-:W-:Y:S01]  /*0c60*/  @!P0 FADD R4, R2, R4 ;  /* 0x0000000402048221 */ /* 0x001fe20000000000 */
[----:B------:R-:W-:-:S05]  /*0c70*/  @!P0 FADD R5, R3, R5 ;  /* 0x0000000503058221 */ /* 0x000fca0000000000 */
[----:B------:R1:W-:Y:S01]  /*0c80*/  @!P0 STS.64 [R21], R4 ;  /* 0x0000000415008388 */ /* 0x0003e20000000a00 */
[----:B------:R-:W-:Y:S02]  /*0c90*/  ISETP.GT.U32.AND P0, PT, R0, 0x1, PT ;  /* 0x000000010000780c */ /* 0x000fe40003f04070 */
[----:B------:R-:W-:-:S11]  /*0ca0*/  SHF.R.U32.HI R0, RZ, 0x1, R0 ;  /* 0x00000001ff007819 */ /* 0x000fd60000011600 */
[----:B-1----:R-:W-:Y:S05]  /*0cb0*/  @P0 BRA `(.L_x_27) ;  /* 0xfffffffc00d80947 */ /* 0x002fea000383ffff */
.L_x_26:
[----:B------:R-:W-:Y:S01]  /*0cc0*/  BAR.SYNC.DEFER_BLOCKING 0x0 ;  /* 0x0000000000007b1d */ /* 0x000fe20000010000 */
[----:B------:R-:W-:-:S05]  /*0cd0*/  ISETP.NE.AND P0, PT, R25, RZ, PT ;  /* 0x000000ff1900720c */ /* 0x000fca0003f05270 */
[----:B------:R-:W-:Y:S08]  /*0ce0*/  BSSY.RECONVERGENT B0, `(.L_x_28) ;  /* 0x000000c000007945 */ /* 0x000ff00003800200 */
[----:B------:R-:W-:Y:S05]  /*0cf0*/  @P0 BRA `(.L_x_29) ;  /* 0x0000000000280947 */ /* 0x000fea0003800000 */
[----:B------:R-:W1:Y:S01]  /*0d00*/  S2UR UR6, SR_CgaCtaId ;  /* 0x00000000000679c3 */ /* 0x000e620000008800 */
[----:B------:R-:W-:-:S07]  /*0d10*/  UMOV UR4, 0x400 ;  /* 0x0000040000047882 */ /* 0x000fce0000000000 */
[----:B0-----:R-:W0:Y:S08]  /*0d20*/  LDC.64 R2, c[0x0][0x3b0] ;  /* 0x0000ec00ff027b82 */ /* 0x001e300000000a00 */
[----:B------:R-:W2:Y:S01]  /*0d30*/  LDC.64 R4, c[0x0][0x3b8] ;  /* 0x0000ee00ff047b82 */ /* 0x000ea20000000a00 */
[----:B-1----:R-:W-:Y:S01]  /*0d40*/  ULEA UR4, UR6, UR4, 0x18 ;  /* 0x0000000406047291 */ /* 0x002fe2000f8ec0ff */
[----:B0-----:R-:W-:-:S08]  /*0d50*/  IMAD.WIDE R2, R23, 0x4, R2 ;  /* 0x0000000417027825 */ /* 0x001fd000078e0202 */
[----:B------:R-:W0:Y:S01]  /*0d60*/  LDS.64 R6, [UR4] ;  /* 0x00000004ff067984 */ /* 0x000e220008000a00 */
[----:B--2---:R-:W-:-:S03]  /*0d70*/  IMAD.WIDE R4, R23, 0x4, R4 ;  /* 0x0000000417047825 */ /* 0x004fc600078e0204 */
[----:B0-----:R1:W-:Y:S04]  /*0d80*/  STG.E desc[UR10][R2.64], R6 ;  /* 0x0000000602007986 */ /* 0x0013e8000c10190a */
[----:B------:R1:W-:Y:S02]  /*0d90*/  STG.E desc[UR10][R4.64], R7 ;  /* 0x0000000704007986 */ /* 0x0003e4000c10190a */
.L_x_29:
[----:B------:R-:W-:Y:S05]  /*0da0*/  BSYNC.RECONVERGENT B0 ;  /* 0x0000000000007941 */ /* 0x000fea0003800200 */
.L_x_28:
[----:B------:R-:W2:Y:S01]  /*0db0*/  LDCU UR4, c[0x0][0x384] ;  /* 0x00007080ff0477ac */ /* 0x000ea20008000800 */
[----:B----4-:R-:W-:Y:S01]  /*0dc0*/  IADD3 R23, PT, PT, R24, R23, RZ ;  /* 0x0000001718177210 */ /* 0x010fe20007ffe0ff */
[----:B------:R-:W-:Y:S03]  /*0dd0*/  BAR.SYNC.DEFER_BLOCKING 0x0 ;  /* 0x0000000000007b1d */ /* 0x000fe60000010000 */
[----:B--2---:R-:W-:-:S13]  /*0de0*/  ISETP.GE.AND P0, PT, R23, UR4, PT ;  /* 0x0000000417007c0c */ /* 0x004fda000bf06270 */
[----:B------:R-:W-:Y:S05]  /*0df0*/  @!P0 BRA `(.L_x_30) ;  /* 0xfffffff000d08947 */ /* 0x000fea000383ffff */
[----:B------:R-:W-:Y:S05]  /*0e00*/  EXIT ;  /* 0x000000000000794d */ /* 0x000fea0003800000 */
.L_x_31:
        /* <DEDUP_REMOVED lines=15> */
.L_x_44:


//--------------------- .text.CalDsAndDbKernel    --------------------------
	.section	.text.CalDsAndDbKernel,"ax",@progbits
	.align	128
        .global         CalDsAndDbKernel
        .type           CalDsAndDbKernel,@function
        .size           CalDsAndDbKernel,(.L_x_45 - CalDsAndDbKernel)
        .other          CalDsAndDbKernel,@"STO_CUDA_ENTRY STV_DEFAULT"
CalDsAndDbKernel:
.text.CalDsAndDbKernel:
        /* <DEDUP_REMOVED lines=16> */
[----:B------:R-:W-:Y:S02]  /*0100*/  ULEA.HI UR5, UR5, UR4, URZ, 0x2 ;  /* 0x0000000405057291 */ /* 0x000fe4000f8f10ff */
[----:B---3--:R-:W-:Y:S02]  /*0110*/  USHF.R.U32.HI UR7, URZ, 0x6, UR9 ;  /* 0x00000006ff077899 */ /* 0x008fe40008011609 */
[C---:B0-----:R-:W-:Y:S01]  /*0120*/  LEA.HI R12, R0.reuse, UR6, RZ, 0x1e ;  /* 0x00000006000c7c11 */ /* 0x041fe2000f8ff0ff */
[----:B------:R-:W-:Y:S01]  /*0130*/  USHF.R.S32.HI UR5, URZ, 0x2, UR5 ;  /* 0x00000002ff057899 */ /* 0x000fe20008011405 */
[----:B------:R-:W-:-:S11]  /*0140*/  LEA R13, R0, UR6, 0x3 ;  /* 0x00000006000d7c11 */ /* 0x000fd6000f8e18ff */
.L_x_39:
[----:B------:R-:W-:Y:S01]  /*0150*/  ISETP.GE.AND P0, PT, R0, UR5, PT ;  /* 0x0000000500007c0c */ /* 0x000fe2000bf06270 */
[----:B------:R-:W-:Y:S01]  /*0160*/  BSSY.RECONVERGENT B0, `(.L_x_32) ;  /* 0x000002a000007945 */ /* 0x000fe20003800200 */
[----:B------:R-:W-:-:S11]  /*0170*/  CS2R R14, SRZ ;  /* 0x00000000000e7805 */ /* 0x000fd6000001ff00 */
[----:B01----:R-:W-:Y:S05]  /*0180*/  @P0 BRA `(.L_x_33) ;  /* 0x00000000009c0947 */ /* 0x003fea0003800000 */
[----:B------:R-:W0:Y:S01]  /*0190*/  LDC R18, c[0x0][0x380] ;  /* 0x0000e000ff127b82 */ /* 0x000e220000000800 */
[----:B------:R-:W-:Y:S02]  /*01a0*/  CS2R R14, SRZ ;  /* 0x00000000000e7805 */ /* 0x000fe4000001ff00 */
[----:B------:R-:W-:-:S05]  /*01b0*/  MOV R16, R0 ;  /* 0x0000000000107202 */ /* 0x000fca0000000f00 */
[----:B------:R-:W1:Y:S08]  /*01c0*/  LDC.64 R2, c[0x0][0x388] ;  /* 0x0000e200ff027b82 */ /* 0x000e700000000a00 */
[----:B------:R-:W2:Y:S02]  /*01d0*/  LDC.64 R4, c[0x0][0x390] ;  /* 0x0000e400ff047b82 */ /* 0x000ea40000000a00 */
.L_x_34:
[----:B------:R-:W-:-:S04]  /*01e0*/  SHF.L.U32 R21, R16, 0x2, RZ ;  /* 0x0000000210157819 */ /* 0x000fc800000006ff */
[----:B0-----:R-:W-:-:S13]  /*01f0*/  ISETP.GE.AND P0, PT, R21, R18, PT ;  /* 0x000000121500720c */ /* 0x001fda0003f06270 */
[----:B------:R-:W-:Y:S05]  /*0200*/  @P0 BRA `(.L_x_33) ;  /* 0x00000000007c0947 */ /* 0x000fea0003800000 */
[----:B------:R-:W-:-:S04]  /*0210*/  IMAD R9, R11, R18, R21 ;  /* 0x000000120b097224 */ /* 0x000fc800078e0215 */
[----:B-1----:R-:W-:-:S04]  /*0220*/  IMAD.WIDE R6, R9, 0x4, R2 ;  /* 0x0000000409067825 */ /* 0x002fc800078e0202 */
[----:B--2---:R-:W-:Y:S01]  /*0230*/  IMAD.WIDE R8, R9, 0x4, R4 ;  /* 0x0000000409087825 */ /* 0x004fe200078e0204 */
[----:B------:R-:W2:Y:S04]  /*0240*/  LDG.E R20, desc[UR10][R6.64] ;  /* 0x0000000a06147981 */ /* 0x000ea8000c1e1900 */
[----:B------:R-:W3:Y:S01]  /*0250*/  LDG.E R17, desc[UR10][R8.64] ;  /* 0x0000000a08117981 */ /* 0x000ee2000c1e1900 */
[----:B------:R-:W-:-:S04]  /*0260*/  IADD3 R19, PT, PT, R21, 0x1, RZ ;  /* 0x0000000115137810 */ /* 0x000fc80007ffe0ff */
[----:B------:R-:W-:Y:S01]  /*0270*/  ISETP.GE.AND P0, PT, R19, R18, PT ;  /* 0x000000121300720c */ /* 0x000fe20003f06270 */
[----:B--2---:R-:W-:Y:S01]  /*0280*/  FADD R14, R14, R20 ;  /* 0x000000140e0e7221 */ /* 0x004fe20000000000 */
[----:B---3--:R-:W-:-:S11]  /*0290*/  FFMA R15, R20, R17, R15 ;  /* 0x00000011140f7223 */ /* 0x008fd6000000000f */
[----:B------:R-:W-:Y:S05]  /*02a0*/  @P0 BRA `(.L_x_33) ;  /* 0x0000000000540947 */ /* 0x000fea0003800000 */
        /* <DEDUP_REMOVED lines=16> */
[----:B------:R-:W-:-:S04]  /*03b0*/  IADD3 R16, PT, PT, R16, UR9, RZ ;  /* 0x0000000910107c10 */ /* 0x000fc8000fffe0ff */
[----:B------:R-:W-:Y:S01]  /*03c0*/  ISETP.GE.AND P0, PT, R16, UR5, PT ;  /* 0x0000000510007c0c */ /* 0x000fe2000bf06270 */
[----:B--2---:R-:W-:Y:S01]  /*03d0*/  FADD R14, R14, R6 ;  /* 0x000000060e0e7221 */ /* 0x004fe20000000000 */
[----:B---3--:R-:W-:-:S11]  /*03e0*/  FFMA R15, R6, R8, R15 ;  /* 0x00000008060f7223 */ /* 0x008fd6000000000f */
[----:B------:R-:W-:Y:S05]  /*03f0*/  @!P0 BRA `(.L_x_34) ;  /* 0xfffffffc00788947 */ /* 0x000fea000383ffff */
.L_x_33:
[----:B------:R-:W-:Y:S05]  /*0400*/  BSYNC.RECONVERGENT B0 ;  /* 0x0000000000007941 */ /* 0x000fea0003800200 */
.L_x_32:
[----:B-1----:R-:W0:Y:S01]  /*0410*/  SHFL.DOWN PT, R2, R15, 0x10, 0x1f ;  /* 0x0a001f000f027f89 */ /* 0x002e2200000e0000 */
[----:B------:R-:W-:Y:S01]  /*0420*/  LOP3.LUT P0, RZ, R0, 0x1f, RZ, 0xc0, !PT ;  /* 0x0000001f00ff7812 */ /* 0x000fe2000780c0ff */
[----:B------:R-:W-:Y:S02]  /*0430*/  UISETP.GE.U32.AND UP0, UPT, UR9, 0x40, UPT ;  /* 0x000000400900788c */ /* 0x000fe4000bf06070 */
[----:B------:R-:W1:Y:S01]  /*0440*/  SHFL.DOWN PT, R3, R14, 0x10, 0x1f ;  /* 0x0a001f000e037f89 */ /* 0x000e6200000e0000 */
[----:B0-----:R-:W-:Y:S01]  /*0450*/  FADD R2, R2, R15 ;  /* 0x0000000f02027221 */ /* 0x001fe20000000000 */
[----:B-1----:R-:W-:-:S04]  /*0460*/  FADD R3, R3, R14 ;  /* 0x0000000e03037221 */ /* 0x002fc80000000000 */
[----:B--2---:R-:W0:Y:S04]  /*0470*/  SHFL.DOWN PT, R5, R2, 0x8, 0x1f ;  /* 0x09001f0002057f89 */ /* 0x004e2800000e0000 */
        /* <DEDUP_REMOVED lines=18> */
[----:B0-----:R-:W-:-:S07]  /*05a0*/  MOV R2, UR7 ;  /* 0x0000000700027c02 */ /* 0x001fce0008000f00 */
.L_x_36:
[----:B------:R-:W-:-:S13]  /*05b0*/  ISETP.GE.U32.AND P0, PT, R0, R2, PT ;  /* 0x000000020000720c */ /* 0x000fda0003f06070 */
[----:B------:R-:W-:Y:S01]  /*05c0*/  @!P0 LEA R3, R2, R13, 0x3 ;  /* 0x0000000d02038211 */ /* 0x000fe200078e18ff */
[----:B------:R-:W-:Y:S04]  /*05d0*/  @!P0 LDS.64 R6, [R13] ;  /* 0x000000000d068984 */ /* 0x000fe80000000a00 */
[----:B------:R-:W0:Y:S02]  /*05e0*/  @!P0 LDS.64 R4, [R3] ;  /* 0x0000000003048984 */ /* 0x000e240000000a00 */
[----:B0-----:R-:W-:Y:S01]  /*05f0*/  @!P0 FADD R4, R4, R6 ;  /* 0x0000000604048221 */ /* 0x001fe20000000000 */
[----:B------:R-:W-:-:S05]  /*0600*/  @!P0 FADD R5, R5, R7 ;  /* 0x0000000705058221 */ /* 0x000fca0000000000 */
[----:B------:R1:W-:Y:S01]  /*0610*/  @!P0 STS.64 [R13], R4 ;  /* 0x000000040d008388 */ /* 0x0003e20000000a00 */
[----:B------:R-:W-:Y:S02]  /*0620*/  ISETP.GT.U32.AND P0, PT, R2, 0x1, PT ;  /* 0x000000010200780c */ /* 0x000fe40003f04070 */
[----:B------:R-:W-:-:S11]  /*0630*/  SHF.R.U32.HI R2, RZ, 0x1, R2 ;  /* 0x00000001ff027819 */ /* 0x000fd60000011602 */
[----:B-1----:R-:W-:Y:S05]  /*0640*/  @P0 BRA `(.L_x_36) ;  /* 0xfffffffc00d80947 */ /* 0x002fea000383ffff */
.L_x_35:
        /* <DEDUP_REMOVED lines=14> */
.L_x_38:
[----:B------:R-:W-:Y:S05]  /*0730*/  BSYNC.RECONVERGENT B0 ;  /* 0x0000000000007941 */ /* 0x000fea0003800200 */
.L_x_37:
[----:B------:R-:W2:Y:S01]  /*0740*/  LDCU UR4, c[0x0][0x384] ;  /* 0x00007080ff0477ac */ /* 0x000ea20008000800 */
[----:B----4-:R-:W-:Y:S01]  /*0750*/  IADD3 R11, PT, PT, R10, R11, RZ ;  /* 0x0000000b0a0b7210 */ /* 0x010fe20007ffe0ff */
[----:B------:R-:W-:Y:S03]  /*0760*/  BAR.SYNC.DEFER_BLOCKING 0x0 ;  /* 0x0000000000007b1d */ /* 0x000fe60000010000 */
[----:B--2---:R-:W-:-:S13]  /*0770*/  ISETP.GE.AND P0, PT, R11, UR4, PT ;  /* 0x000000040b007c0c */ /* 0x004fda000bf06270 */
[----:B------:R-:W-:Y:S05]  /*0780*/  @!P0 BRA `(.L_x_39) ;  /* 0xfffffff800708947 */ /* 0x000fea000383ffff */
[----:B------:R-:W-:Y:S05]  /*0790*/  EXIT ;  /* 0x000000000000794d */ /* 0x000fea0003800000 */
.L_x_40:
        /* <DEDUP_REMOVED lines=14> */
.L_x_45:


//--------------------- .nv.shared.InputPropKernel --------------------------
	.section	.nv.shared.InputPropKernel,"aw",@nobits
	.sectionflags	@""
	.align	16
	.zero		1024


//--------------------- .nv.shared.reserved.0     --------------------------
	.section	.nv.shared.reserved.0,"aw",@nobits
	.weak		__nv_reservedSMEM_offset_0_alias
	.size		__nv_reservedSMEM_offset_0_alias, 0, 64
	.other		__nv_reservedSMEM_offset_0_alias,@"STO_CUDA_RESERVED_SHARED STV_DEFAULT"
__nv_reservedSMEM_offset_0_alias:
	.zero		0
	.zero		64


//--------------------- .nv.shared.GammaAndBetaPropKernel --------------------------
	.section	.nv.shared.GammaAndBetaPropKernel,"aw",@nobits
	.sectionflags	@""
	.align	16
	.zero		1024


//--------------------- .nv.shared.CalDsAndDbKernel --------------------------
	.section	.nv.shared.CalDsAndDbKernel,"aw",@nobits
	.sectionflags	@""
	.align	16
	.zero		1024


//--------------------- .nv.constant0.InputPropKernel --------------------------
	.section	.nv.constant0.InputPropKernel,"a",@progbits
	.sectionflags	@""
	.align	4
.nv.constant0.InputPropKernel:
	.zero		960


//--------------------- .nv.constant0.GammaAndBetaPropKernel --------------------------
	.section	.nv.constant0.GammaAndBetaPropKernel,"a",@progbits
	.sectionflags	@""
	.align	4
.nv.constant0.GammaAndBetaPropKernel:
	.zero		960


//--------------------- .nv.constant0.CalDsAndDbKernel --------------------------
	.section	.nv.constant0.CalDsAndDbKernel,"a",@progbits
	.sectionflags	@""
	.align	4
.nv.constant0.CalDsAndDbKernel:
	.zero		936


//--------------------- SYMBOLS --------------------------

	.type		.nv.reservedSmem.offset0,@object
	.size		.nv.reservedSmem.offset0,0x4
	.type		.nv.reservedSmem.cap,@object
	.size		.nv.reservedSmem.cap,0x4
